	.target	sm_90a

	.elftype	@"ET_EXEC"


//--------------------- .note.nv.tkinfo           --------------------------
	.section	.note.nv.tkinfo,"",@"SHT_NOTE"
	.sectionflags	@"SHF_NOTE_NV_TKINFO"
	.tkinfo
        /*0018*/ 	.word	0x00000002
        /*0030*/ 	.string	""
        /*0030*/ 	.string	"ptxas"
        /*0030*/ 	.string	"Cuda compilation tools, release 13.0, V13.0.88"
        /*0030*/ 	.string	"Build cuda_13.0.r13.0/compiler.36424714_0"
        /*0030*/ 	.string	"-arch sm_90a -m 64 "



//--------------------- .note.nv.cuinfo           --------------------------
	.section	.note.nv.cuinfo,"",@"SHT_NOTE"
	.sectionflags	@"SHF_NOTE_NV_CUINFO"
        /*0018*/ 	.short	0x0002
        /*001a*/ 	.short	0x005a
        /*001c*/ 	.short	0x0082
	.zero		2


//--------------------- .nv.info                  --------------------------
	.section	.nv.info,"",@"SHT_CUDA_INFO"
	.align	4


	//----- nvinfo : EIATTR_REGCOUNT
	.align		4
        /*0000*/ 	.byte	0x04, 0x2f
        /*0002*/ 	.short	(.L_15 - .L_14)
	.align		4
.L_14:
        /*0004*/ 	.word	index@(_ZN7cutlass13device_kernelINS_4gemm6kernel13GemmUniversalIN4cute5tupleIJiiiiEEENS1_10collective13CollectiveMmaINS1_34MainloopSm90TmaGmmaWarpSpecializedILi3ENS5_IJNS4_1CILi1EEENSA_ILi2EEESB_EEENS1_35KernelTmaWarpSpecializedCooperativeEEENS5_IJNSA_ILi256EEESG_NSA_ILi128EEEEEEaNS5_IJlSB_lEEEaSJ_NS4_8TiledMMAINS4_8MMA_AtomIJNS4_4SM904GMMA27MMA_64x256x32_S32S8S8_SS_TNEEEENS4_6LayoutINS5_IJSC_SB_SB_EEENS5_IJSB_NSA_ILi0EEESS_EEEEENS5_IJNS4_10UnderscoreESV_SV_EEEEENS4_23SM90_TMA_LOAD_MULTICASTENS4_14ComposedLayoutINS4_7SwizzleILi3ELi4ELi3EEENS4_18smem_ptr_flag_bitsILi8EEENSQ_INS5_IJNSA_ILi8EEESH_EEENS5_IJSH_SB_EEEEEEEvNS4_8identityENS4_13SM90_TMA_LOADES18_vS19_EENS_8epilogue10collective6detail29Sm90TmaWarpSpecializedAdapterINS1D_15DefaultEpilogueIaSJ_SJ_NS1C_6thread17LinearCombinationIaLi1EiiLNS1H_9ScaleType4KindE0ELNS_15FloatRoundStyleE2EaEENS1_15EpilogueDefaultEEEEEvvEEEEvNT_6ParamsE)
        /*0008*/ 	.word	0x000000a8


	//----- nvinfo : EIATTR_FRAME_SIZE
	.align		4
.L_15:
        /*000c*/ 	.byte	0x04, 0x11
        /*000e*/ 	.short	(.L_17 - .L_16)
	.align		4
.L_16:
        /*0010*/ 	.word	index@(_ZN7cutlass13device_kernelINS_4gemm6kernel13GemmUniversalIN4cute5tupleIJiiiiEEENS1_10collective13CollectiveMmaINS1_34MainloopSm90TmaGmmaWarpSpecializedILi3ENS5_IJNS4_1CILi1EEENSA_ILi2EEESB_EEENS1_35KernelTmaWarpSpecializedCooperativeEEENS5_IJNSA_ILi256EEESG_NSA_ILi128EEEEEEaNS5_IJlSB_lEEEaSJ_NS4_8TiledMMAINS4_8MMA_AtomIJNS4_4SM904GMMA27MMA_64x256x32_S32S8S8_SS_TNEEEENS4_6LayoutINS5_IJSC_SB_SB_EEENS5_IJSB_NSA_ILi0EEESS_EEEEENS5_IJNS4_10UnderscoreESV_SV_EEEEENS4_23SM90_TMA_LOAD_MULTICASTENS4_14ComposedLayoutINS4_7SwizzleILi3ELi4ELi3EEENS4_18smem_ptr_flag_bitsILi8EEENSQ_INS5_IJNSA_ILi8EEESH_EEENS5_IJSH_SB_EEEEEEEvNS4_8identityENS4_13SM90_TMA_LOADES18_vS19_EENS_8epilogue10collective6detail29Sm90TmaWarpSpecializedAdapterINS1D_15DefaultEpilogueIaSJ_SJ_NS1C_6thread17LinearCombinationIaLi1EiiLNS1H_9ScaleType4KindE0ELNS_15FloatRoundStyleE2EaEENS1_15EpilogueDefaultEEEEEvvEEEEvNT_6ParamsE)
        /*0014*/ 	.word	0x00000788


	//----- nvinfo : EIATTR_MIN_STACK_SIZE
	.align		4
.L_17:
        /*0018*/ 	.byte	0x04, 0x12
        /*001a*/ 	.short	(.L_19 - .L_18)
	.align		4
.L_18:
        /*001c*/ 	.word	index@(_ZN7cutlass13device_kernelINS_4gemm6kernel13GemmUniversalIN4cute5tupleIJiiiiEEENS1_10collective13CollectiveMmaINS1_34MainloopSm90TmaGmmaWarpSpecializedILi3ENS5_IJNS4_1CILi1EEENSA_ILi2EEESB_EEENS1_35KernelTmaWarpSpecializedCooperativeEEENS5_IJNSA_ILi256EEESG_NSA_ILi128EEEEEEaNS5_IJlSB_lEEEaSJ_NS4_8TiledMMAINS4_8MMA_AtomIJNS4_4SM904GMMA27MMA_64x256x32_S32S8S8_SS_TNEEEENS4_6LayoutINS5_IJSC_SB_SB_EEENS5_IJSB_NSA_ILi0EEESS_EEEEENS5_IJNS4_10UnderscoreESV_SV_EEEEENS4_23SM90_TMA_LOAD_MULTICASTENS4_14ComposedLayoutINS4_7SwizzleILi3ELi4ELi3EEENS4_18smem_ptr_flag_bitsILi8EEENSQ_INS5_IJNSA_ILi8EEESH_EEENS5_IJSH_SB_EEEEEEEvNS4_8identityENS4_13SM90_TMA_LOADES18_vS19_EENS_8epilogue10collective6detail29Sm90TmaWarpSpecializedAdapterINS1D_15DefaultEpilogueIaSJ_SJ_NS1C_6thread17LinearCombinationIaLi1EiiLNS1H_9ScaleType4KindE0ELNS_15FloatRoundStyleE2EaEENS1_15EpilogueDefaultEEEEEvvEEEEvNT_6ParamsE)
        /*0020*/ 	.word	0x00000788
.L_19:


//--------------------- .nv.compat                --------------------------
	.section	.nv.compat,"",@"SHT_CUDA_COMPAT_INFO"
	.align	4
        /*0000*/ 	.byte	0x02, 0x09, 0x01, 0x00, 0x02, 0x02, 0x04, 0x00, 0x02, 0x05, 0x05, 0x00, 0x03, 0x07, 0x01, 0x01
        /*0010*/ 	.byte	0x02, 0x03, 0x01, 0x00, 0x02, 0x06, 0x01, 0x00, 0x04, 0x0b, 0x08, 0x00, 0x00, 0x00, 0x00, 0x00
        /*0020*/ 	.byte	0x00, 0x00, 0x00, 0x00


//--------------------- .nv.info._ZN7cutlass13device_kernelINS_4gemm6kernel13GemmUniversalIN4cute5tupleIJiiiiEEENS1_10collective13CollectiveMmaINS1_34MainloopSm90TmaGmmaWarpSpecializedILi3ENS5_IJNS4_1CILi1EEENSA_ILi2EEESB_EEENS1_35KernelTmaWarpSpecializedCooperativeEEENS5_IJNSA_ILi256EEESG_NSA_ILi128EEEEEEaNS5_IJlSB_lEEEaSJ_NS4_8TiledMMAINS4_8MMA_AtomIJNS4_4SM904GMMA27MMA_64x256x32_S32S8S8_SS_TNEEEENS4_6LayoutINS5_IJSC_SB_SB_EEENS5_IJSB_NSA_ILi0EEESS_EEEEENS5_IJNS4_10UnderscoreESV_SV_EEEEENS4_23SM90_TMA_LOAD_MULTICASTENS4_14ComposedLayoutINS4_7SwizzleILi3ELi4ELi3EEENS4_18smem_ptr_flag_bitsILi8EEENSQ_INS5_IJNSA_ILi8EEESH_EEENS5_IJSH_SB_EEEEEEEvNS4_8identityENS4_13SM90_TMA_LOADES18_vS19_EENS_8epilogue10collective6detail29Sm90TmaWarpSpecializedAdapterINS1D_15DefaultEpilogueIaSJ_SJ_NS1C_6thread17LinearCombinationIaLi1EiiLNS1H_9ScaleType4KindE0ELNS_15FloatRoundStyleE2EaEENS1_15EpilogueDefaultEEEEEvvEEEEvNT_6ParamsE --------------------------
	.section	.nv.info._ZN7cutlass13device_kernelINS_4gemm6kernel13GemmUniversalIN4cute5tupleIJiiiiEEENS1_10collective13CollectiveMmaINS1_34MainloopSm90TmaGmmaWarpSpecializedILi3ENS5_IJNS4_1CILi1EEENSA_ILi2EEESB_EEENS1_35KernelTmaWarpSpecializedCooperativeEEENS5_IJNSA_ILi256EEESG_NSA_ILi128EEEEEEaNS5_IJlSB_lEEEaSJ_NS4_8TiledMMAINS4_8MMA_AtomIJNS4_4SM904GMMA27MMA_64x256x32_S32S8S8_SS_TNEEEENS4_6LayoutINS5_IJSC_SB_SB_EEENS5_IJSB_NSA_ILi0EEESS_EEEEENS5_IJNS4_10UnderscoreESV_SV_EEEEENS4_23SM90_TMA_LOAD_MULTICASTENS4_14ComposedLayoutINS4_7SwizzleILi3ELi4ELi3EEENS4_18smem_ptr_flag_bitsILi8EEENSQ_INS5_IJNSA_ILi8EEESH_EEENS5_IJSH_SB_EEEEEEEvNS4_8identityENS4_13SM90_TMA_LOADES18_vS19_EENS_8epilogue10collective6detail29Sm90TmaWarpSpecializedAdapterINS1D_15DefaultEpilogueIaSJ_SJ_NS1C_6thread17LinearCombinationIaLi1EiiLNS1H_9ScaleType4KindE0ELNS_15FloatRoundStyleE2EaEENS1_15EpilogueDefaultEEEEEvvEEEEvNT_6ParamsE,"",@"SHT_CUDA_INFO"
	.sectionflags	@""
	.align	4


	//----- nvinfo : EIATTR_CUDA_API_VERSION
	.align		4
        /*0000*/ 	.byte	0x04, 0x37
        /*0002*/ 	.short	(.L_21 - .L_20)
.L_20:
        /*0004*/ 	.word	0x00000082


	//----- nvinfo : EIATTR_KPARAM_INFO
	.align		4
.L_21:
        /*0008*/ 	.byte	0x04, 0x17
        /*000a*/ 	.short	(.L_23 - .L_22)
.L_22:
        /*000c*/ 	.word	0x00000000
        /*0010*/ 	.short	0x0000
        /*0012*/ 	.short	0x0070
        /*0014*/ 	.byte	0x00, 0xf0, 0x01, 0x10


	//----- nvinfo : EIATTR_SPARSE_MMA_MASK
	.align		4
.L_23:
        /*0018*/ 	.byte	0x03, 0x50
        /*001a*/ 	.short	0x0000


	//----- nvinfo : EIATTR_MAXREG_COUNT
	.align		4
        /*001c*/ 	.byte	0x03, 0x1b
        /*001e*/ 	.short	0x00a8


	//----- nvinfo : EIATTR_NUM_BARRIERS
	.align		4
        /*0020*/ 	.byte	0x02, 0x4c
        /*0022*/ 	.byte	0x01
	.zero		1


	//----- nvinfo : EIATTR_EXTERNS
	.align		4
        /*0024*/ 	.byte	0x04, 0x0f
        /*0026*/ 	.short	(.L_25 - .L_24)


	//   ....[0]....
	.align		4
.L_24:
        /*0028*/ 	.word	index@(__assertfail)


	//----- nvinfo : EIATTR_ANNOTATIONS
	.align		4
.L_25:
        /*002c*/ 	.byte	0x04, 0x55
        /*002e*/ 	.short	(.L_27 - .L_26)


	//   ....[0]....
.L_26:
        /*0030*/ 	.word	0x00000001
        /*0034*/ 	.byte	0x70, 0x09, 0x00, 0x00, 0x01, 0x00, 0x00, 0x00, 0x80, 0x09, 0x00, 0x00, 0x01, 0x00, 0x00, 0x00
        /* <DEDUP_REMOVED lines=717> */
        /*2d14*/ 	.byte	0x00, 0x7d, 0x01, 0x00, 0x01, 0x00, 0x00, 0x00, 0x20, 0x7d, 0x01, 0x00


	//----- nvinfo : EIATTR_MERCURY_ISA_VERSION
	.align		4
.L_27:
        /*2d20*/ 	.byte	0x03, 0x5f
        /*2d22*/ 	.short	0x0101


	//----- nvinfo : EIATTR_INT_WARP_WIDE_INSTR_OFFSETS
	.align		4
        /*2d24*/ 	.byte	0x04, 0x31
        /*2d26*/ 	.short	(.L_29 - .L_28)


	//   ....[0]....
.L_28:
        /*2d28*/ 	.word	0x00000530


	//   ....[1]....
        /*2d2c*/ 	.word	0x000005e0


	//   ....[2]....
        /*2d30*/ 	.word	0x000006c0


	//----- nvinfo : EIATTR_COOP_GROUP_MASK_REGIDS
	.align		4
.L_29:
        /*2d34*/ 	.byte	0x04, 0x29
        /*2d36*/ 	.short	(.L_31 - .L_30)


	//   ....[0]....
.L_30:
        /*2d38*/ 	.word	0xffffffff


	//   ....[1]....
        /*2d3c*/ 	.word	0xffffffff


	//   ....[2]....
        /*2d40*/ 	.word	0xffffffff


	//   ....[3]....
        /*2d44*/ 	.word	0xffffffff


	//   ....[4]....
        /*2d48*/ 	.word	0xffffffff


	//   ....[5]....
        /*2d4c*/ 	.word	0xffffffff


	//----- nvinfo : EIATTR_COOP_GROUP_INSTR_OFFSETS
	.align		4
.L_31:
        /*2d50*/ 	.byte	0x04, 0x28
        /*2d52*/ 	.short	(.L_33 - .L_32)


	//   ....[0]....
.L_32:
        /*2d54*/ 	.word	0x00000070


	//   ....[1]....
        /*2d58*/ 	.word	0x00000080


	//   ....[2]....
        /*2d5c*/ 	.word	0x000001a0


	//   ....[3]....
        /*2d60*/ 	.word	0x000003a0


	//   ....[4]....
        /*2d64*/ 	.word	0x000007b0


	//   ....[5]....
        /*2d68*/ 	.word	0x00001380


	//----- nvinfo : EIATTR_REG_RECONFIG
	.align		4
.L_33:
        /*2d6c*/ 	.byte	0x01, 0x54
	.zero		2


	//----- nvinfo : EIATTR_SYSCALL_OFFSETS
	.align		4
        /*2d70*/ 	.byte	0x04, 0x46
        /*2d72*/ 	.short	(.L_35 - .L_34)


	//   ....[0]....
.L_34:
        /*2d74*/ 	.word	0x00001540


	//----- nvinfo : EIATTR_MBARRIER_INSTR_OFFSETS
	.align		4
.L_35:
        /*2d78*/ 	.byte	0x04, 0x39
        /*2d7a*/ 	.short	(.L_37 - .L_36)


	//   ....[0]....
.L_36:
        /*2d7c*/ 	.word	0x00000320
        /*2d80*/ 	.word	0x000000ff
        /*2d84*/ 	.word	0x00000000
        /*2d88*/ 	.short	0x0100
        /*2d8a*/ 	.byte	0x08
	.zero		1


	//   ....[1]....
        /*2d8c*/ 	.word	0x00000330
        /*2d90*/ 	.word	0x000000ff
        /*2d94*/ 	.word	0x00000018
        /*2d98*/ 	.short	0x0100
        /*2d9a*/ 	.byte	0x08
	.zero		1


	//   ....[2]....
        /*2d9c*/ 	.word	0x00000340
        /*2da0*/ 	.word	0x000000ff
        /*2da4*/ 	.word	0x00000008
        /*2da8*/ 	.short	0x0100
        /*2daa*/ 	.byte	0x08
	.zero		1


	//   ....[3]....
        /*2dac*/ 	.word	0x00000350
        /*2db0*/ 	.word	0x000000ff
        /*2db4*/ 	.word	0x00000020
        /*2db8*/ 	.short	0x0100
        /*2dba*/ 	.byte	0x08
	.zero		1


	//   ....[4]....
        /*2dbc*/ 	.word	0x00000360
        /*2dc0*/ 	.word	0x000000ff
        /*2dc4*/ 	.word	0x00000010
        /*2dc8*/ 	.short	0x0100
        /*2dca*/ 	.byte	0x08
	.zero		1


	//   ....[5]....
        /*2dcc*/ 	.word	0x00000370
        /*2dd0*/ 	.word	0x000000ff
        /*2dd4*/ 	.word	0x00000028
        /*2dd8*/ 	.short	0x0100
        /*2dda*/ 	.byte	0x08
	.zero		1


	//   ....[6]....
        /*2ddc*/ 	.word	0x00000730
        /*2de0*/ 	.word	0x000000ff
        /*2de4*/ 	.word	0x00000040
        /*2de8*/ 	.short	0x0100
        /*2dea*/ 	.byte	0x07
	.zero		1


	//   ....[7]....
        /*2dec*/ 	.word	0x00000760
        /*2df0*/ 	.word	0x000000ff
        /*2df4*/ 	.word	0x00000048
        /*2df8*/ 	.short	0x0100
        /*2dfa*/ 	.byte	0x07
	.zero		1


	//   ....[8]....
        /*2dfc*/ 	.word	0x00001620
        /*2e00*/ 	.word	0x00000003
        /*2e04*/ 	.word	0x00000000
        /*2e08*/ 	.short	0x010a
        /*2e0a*/ 	.byte	0x3f
	.zero		1


	//   ....[9]....
        /*2e0c*/ 	.word	0x00001660
        /*2e10*/ 	.word	0x00000003
        /*2e14*/ 	.word	0x00000000
        /*2e18*/ 	.short	0x010a
        /*2e1a*/ 	.byte	0x3f
	.zero		1


	//   ....[10]....
        /*2e1c*/ 	.word	0x00004cb0
        /*2e20*/ 	.word	0x00000002
        /*2e24*/ 	.word	0x00000000
        /*2e28*/ 	.short	0x010a
        /*2e2a*/ 	.byte	0x3f
	.zero		1


	//   ....[11]....
        /*2e2c*/ 	.word	0x00004cf0
        /*2e30*/ 	.word	0x00000002
        /*2e34*/ 	.word	0x00000000
        /*2e38*/ 	.short	0x010a
        /*2e3a*/ 	.byte	0x3f
	.zero		1


	//   ....[12]....
        /*2e3c*/ 	.word	0x00008de0
        /*2e40*/ 	.word	0x00000002
        /*2e44*/ 	.word	0x00000000
        /*2e48*/ 	.short	0x0101
        /*2e4a*/ 	.byte	0x3f
	.zero		1


	//   ....[13]....
        /*2e4c*/ 	.word	0x00009010
        /*2e50*/ 	.word	0x00000000
        /*2e54*/ 	.word	0x00000000
        /*2e58*/ 	.short	0x0101
        /*2e5a*/ 	.byte	0x3f
	.zero		1


	//   ....[14]....
        /*2e5c*/ 	.word	0x00017890
        /*2e60*/ 	.word	0x0000000c
        /*2e64*/ 	.word	0x00000018
        /*2e68*/ 	.short	0x010a
        /*2e6a*/ 	.byte	0x3f
	.zero		1


	//   ....[15]....
        /*2e6c*/ 	.word	0x00017c20
        /*2e70*/ 	.word	0x00000002
        /*2e74*/ 	.word	0x00000048
        /*2e78*/ 	.short	0x0101
        /*2e7a*/ 	.byte	0x3f
	.zero		1


	//   ....[16]....
        /*2e7c*/ 	.word	0x00018420
        /*2e80*/ 	.word	0x00000005
        /*2e84*/ 	.word	0x00000000
        /*2e88*/ 	.short	0x010a
        /*2e8a*/ 	.byte	0x3f
	.zero		1


	//   ....[17]....
        /*2e8c*/ 	.word	0x000184b0
        /*2e90*/ 	.word	0x00000007
        /*2e94*/ 	.word	0x00000000
        /*2e98*/ 	.short	0x010a
        /*2e9a*/ 	.byte	0x3f
	.zero		1


	//   ....[18]....
        /*2e9c*/ 	.word	0x00018540
        /*2ea0*/ 	.word	0x00000003
        /*2ea4*/ 	.word	0x00000000
        /*2ea8*/ 	.short	0x010a
        /*2eaa*/ 	.byte	0x3f
	.zero		1


	//   ....[19]....
        /*2eac*/ 	.word	0x000185a0
        /*2eb0*/ 	.word	0x00000003
        /*2eb4*/ 	.word	0x00000000
        /*2eb8*/ 	.short	0x010a
        /*2eba*/ 	.byte	0x3f
	.zero		1


	//   ....[20]....
        /*2ebc*/ 	.word	0x000185f0
        /*2ec0*/ 	.word	0x00000002
        /*2ec4*/ 	.word	0x00000000
        /*2ec8*/ 	.short	0x010a
        /*2eca*/ 	.byte	0x3f
	.zero		1


	//   ....[21]....
        /*2ecc*/ 	.word	0x000186c0
        /*2ed0*/ 	.word	0x0000000c
        /*2ed4*/ 	.word	0x00000018
        /*2ed8*/ 	.short	0x010a
        /*2eda*/ 	.byte	0x3f
	.zero		1


	//   ....[22]....
        /*2edc*/ 	.word	0x00018790
        /*2ee0*/ 	.word	0x00000005
        /*2ee4*/ 	.word	0x00000000
        /*2ee8*/ 	.short	0x010a
        /*2eea*/ 	.byte	0x3f
	.zero		1


	//   ....[23]....
        /*2eec*/ 	.word	0x000187e0
        /*2ef0*/ 	.word	0x00000007
        /*2ef4*/ 	.word	0x00000000
        /*2ef8*/ 	.short	0x010a
        /*2efa*/ 	.byte	0x3f
	.zero		1


	//----- nvinfo : EIATTR_NUM_MBARRIERS
	.align		4
.L_37:
        /*2efc*/ 	.byte	0x03, 0x38
        /*2efe*/ 	.short	0x0008


	//----- nvinfo : EIATTR_EXIT_INSTR_OFFSETS
	.align		4
        /*2f00*/ 	.byte	0x04, 0x1c
        /*2f02*/ 	.short	(.L_39 - .L_38)


	//   ....[0]....
.L_38:
        /*2f04*/ 	.word	0x00000a10


	//   ....[1]....
        /*2f08*/ 	.word	0x000012a0


	//   ....[2]....
        /*2f0c*/ 	.word	0x00016ee0


	//   ....[3]....
        /*2f10*/ 	.word	0x00017500


	//   ....[4]....
        /*2f14*/ 	.word	0x00018590


	//----- nvinfo : EIATTR_MAX_THREADS
	.align		4
.L_39:
        /*2f18*/ 	.byte	0x04, 0x05
        /*2f1a*/ 	.short	(.L_41 - .L_40)
.L_40:
        /*2f1c*/ 	.word	0x00000180
        /*2f20*/ 	.word	0x00000001
        /*2f24*/ 	.word	0x00000001


	//----- nvinfo : EIATTR_CRS_STACK_SIZE
	.align		4
.L_41:
        /*2f28*/ 	.byte	0x04, 0x1e
        /*2f2a*/ 	.short	(.L_43 - .L_42)
.L_42:
        /*2f2c*/ 	.word	0x00000000


	//----- nvinfo : EIATTR_CBANK_PARAM_SIZE
	.align		4
.L_43:
        /*2f30*/ 	.byte	0x03, 0x19
        /*2f32*/ 	.short	0x0470


	//----- nvinfo : EIATTR_PARAM_CBANK
	.align		4
        /*2f34*/ 	.byte	0x04, 0x0a
        /*2f36*/ 	.short	(.L_45 - .L_44)
	.align		4
.L_44:
        /*2f38*/ 	.word	index@(.nv.constant0._ZN7cutlass13device_kernelINS_4gemm6kernel13GemmUniversalIN4cute5tupleIJiiiiEEENS1_10collective13CollectiveMmaINS1_34MainloopSm90TmaGmmaWarpSpecializedILi3ENS5_IJNS4_1CILi1EEENSA_ILi2EEESB_EEENS1_35KernelTmaWarpSpecializedCooperativeEEENS5_IJNSA_ILi256EEESG_NSA_ILi128EEEEEEaNS5_IJlSB_lEEEaSJ_NS4_8TiledMMAINS4_8MMA_AtomIJNS4_4SM904GMMA27MMA_64x256x32_S32S8S8_SS_TNEEEENS4_6LayoutINS5_IJSC_SB_SB_EEENS5_IJSB_NSA_ILi0EEESS_EEEEENS5_IJNS4_10UnderscoreESV_SV_EEEEENS4_23SM90_TMA_LOAD_MULTICASTENS4_14ComposedLayoutINS4_7SwizzleILi3ELi4ELi3EEENS4_18smem_ptr_flag_bitsILi8EEENSQ_INS5_IJNSA_ILi8EEESH_EEENS5_IJSH_SB_EEEEEEEvNS4_8identityENS4_13SM90_TMA_LOADES18_vS19_EENS_8epilogue10collective6detail29Sm90TmaWarpSpecializedAdapterINS1D_15DefaultEpilogueIaSJ_SJ_NS1C_6thread17LinearCombinationIaLi1EiiLNS1H_9ScaleType4KindE0ELNS_15FloatRoundStyleE2EaEENS1_15EpilogueDefaultEEEEEvvEEEEvNT_6ParamsE)
        /*2f3c*/ 	.short	0x0210
        /*2f3e*/ 	.short	0x0470


	//----- nvinfo : EIATTR_SW_WAR
	.align		4
.L_45:
        /*2f40*/ 	.byte	0x04, 0x36
        /*2f42*/ 	.short	(.L_47 - .L_46)
.L_46:
        /*2f44*/ 	.word	0x00000008
.L_47:


//--------------------- .nv.callgraph             --------------------------
	.section	.nv.callgraph,"",@"SHT_CUDA_CALLGRAPH"
	.align	4
	.sectionentsize	8
	.align		4
        /*0000*/ 	.word	0x00000000
	.align		4
        /*0004*/ 	.word	0xffffffff
	.align		4
        /*0008*/ 	.word	index@(_ZN7cutlass13device_kernelINS_4gemm6kernel13GemmUniversalIN4cute5tupleIJiiiiEEENS1_10collective13CollectiveMmaINS1_34MainloopSm90TmaGmmaWarpSpecializedILi3ENS5_IJNS4_1CILi1EEENSA_ILi2EEESB_EEENS1_35KernelTmaWarpSpecializedCooperativeEEENS5_IJNSA_ILi256EEESG_NSA_ILi128EEEEEEaNS5_IJlSB_lEEEaSJ_NS4_8TiledMMAINS4_8MMA_AtomIJNS4_4SM904GMMA27MMA_64x256x32_S32S8S8_SS_TNEEEENS4_6LayoutINS5_IJSC_SB_SB_EEENS5_IJSB_NSA_ILi0EEESS_EEEEENS5_IJNS4_10UnderscoreESV_SV_EEEEENS4_23SM90_TMA_LOAD_MULTICASTENS4_14ComposedLayoutINS4_7SwizzleILi3ELi4ELi3EEENS4_18smem_ptr_flag_bitsILi8EEENSQ_INS5_IJNSA_ILi8EEESH_EEENS5_IJSH_SB_EEEEEEEvNS4_8identityENS4_13SM90_TMA_LOADES18_vS19_EENS_8epilogue10collective6detail29Sm90TmaWarpSpecializedAdapterINS1D_15DefaultEpilogueIaSJ_SJ_NS1C_6thread17LinearCombinationIaLi1EiiLNS1H_9ScaleType4KindE0ELNS_15FloatRoundStyleE2EaEENS1_15EpilogueDefaultEEEEEvvEEEEvNT_6ParamsE)
	.align		4
        /*000c*/ 	.word	index@(__assertfail)
	.align		4
        /*0010*/ 	.word	0x00000000
	.align		4
        /*0014*/ 	.word	0xfffffffe
	.align		4
        /*0018*/ 	.word	0x00000000
	.align		4
        /*001c*/ 	.word	0xfffffffd
	.align		4
        /*0020*/ 	.word	0x00000000
	.align		4
        /*0024*/ 	.word	0xfffffffc


//--------------------- .nv.constant4             --------------------------
	.section	.nv.constant4,"a",@progbits
	.align	8
	.align		8
.nv.constant4:
        /*0000*/ 	.dword	__assertfail
	.align		8
        /*0008*/ 	.dword	__unnamed_1
	.align		8
        /*0010*/ 	.dword	_ZN40_INTERNAL_f2a217f8_4_k_cu_6dee8582_191484cuda3std3__45__cpo5beginE
	.align		8
        /*0018*/ 	.dword	_ZN40_INTERNAL_f2a217f8_4_k_cu_6dee8582_191484cuda3std3__45__cpo3endE
	.align		8
        /*0020*/ 	.dword	_ZN40_INTERNAL_f2a217f8_4_k_cu_6dee8582_191484cuda3std3__45__cpo6cbeginE
	.align		8
        /*0028*/ 	.dword	_ZN40_INTERNAL_f2a217f8_4_k_cu_6dee8582_191484cuda3std3__45__cpo4cendE
	.align		8
        /*0030*/ 	.dword	_ZN40_INTERNAL_f2a217f8_4_k_cu_6dee8582_191484cuda3std3__442_GLOBAL__N__f2a217f8_4_k_cu_6dee8582_191486ignoreE
	.align		8
        /*0038*/ 	.dword	_ZN40_INTERNAL_f2a217f8_4_k_cu_6dee8582_191484cuda3std3__419piecewise_constructE
	.align		8
        /*0040*/ 	.dword	_ZN40_INTERNAL_f2a217f8_4_k_cu_6dee8582_191484cuda3std3__48in_placeE
	.align		8
        /*0048*/ 	.dword	_ZN40_INTERNAL_f2a217f8_4_k_cu_6dee8582_191484cuda3std6ranges3__45__cpo4swapE
	.align		8
        /*0050*/ 	.dword	_ZN40_INTERNAL_f2a217f8_4_k_cu_6dee8582_191484cuda3std6ranges3__45__cpo9iter_moveE
	.align		8
        /*0058*/ 	.dword	_ZN40_INTERNAL_f2a217f8_4_k_cu_6dee8582_191484cute7productE
	.align		8
        /*0060*/ 	.dword	_ZN40_INTERNAL_f2a217f8_4_k_cu_6dee8582_191484cute1_E
	.align		8
        /*0068*/ 	.dword	$str$22
	.align		8
        /*0070*/ 	.dword	$str$23


//--------------------- .text._ZN7cutlass13device_kernelINS_4gemm6kernel13GemmUniversalIN4cute5tupleIJiiiiEEENS1_10collective13CollectiveMmaINS1_34MainloopSm90TmaGmmaWarpSpecializedILi3ENS5_IJNS4_1CILi1EEENSA_ILi2EEESB_EEENS1_35KernelTmaWarpSpecializedCooperativeEEENS5_IJNSA_ILi256EEESG_NSA_ILi128EEEEEEaNS5_IJlSB_lEEEaSJ_NS4_8TiledMMAINS4_8MMA_AtomIJNS4_4SM904GMMA27MMA_64x256x32_S32S8S8_SS_TNEEEENS4_6LayoutINS5_IJSC_SB_SB_EEENS5_IJSB_NSA_ILi0EEESS_EEEEENS5_IJNS4_10UnderscoreESV_SV_EEEEENS4_23SM90_TMA_LOAD_MULTICASTENS4_14ComposedLayoutINS4_7SwizzleILi3ELi4ELi3EEENS4_18smem_ptr_flag_bitsILi8EEENSQ_INS5_IJNSA_ILi8EEESH_EEENS5_IJSH_SB_EEEEEEEvNS4_8identityENS4_13SM90_TMA_LOADES18_vS19_EENS_8epilogue10collective6detail29Sm90TmaWarpSpecializedAdapterINS1D_15DefaultEpilogueIaSJ_SJ_NS1C_6thread17LinearCombinationIaLi1EiiLNS1H_9ScaleType4KindE0ELNS_15FloatRoundStyleE2EaEENS1_15EpilogueDefaultEEEEEvvEEEEvNT_6ParamsE --------------------------
	.section	.text._ZN7cutlass13device_kernelINS_4gemm6kernel13GemmUniversalIN4cute5tupleIJiiiiEEENS1_10collective13CollectiveMmaINS1_34MainloopSm90TmaGmmaWarpSpecializedILi3ENS5_IJNS4_1CILi1EEENSA_ILi2EEESB_EEENS1_35KernelTmaWarpSpecializedCooperativeEEENS5_IJNSA_ILi256EEESG_NSA_ILi128EEEEEEaNS5_IJlSB_lEEEaSJ_NS4_8TiledMMAINS4_8MMA_AtomIJNS4_4SM904GMMA27MMA_64x256x32_S32S8S8_SS_TNEEEENS4_6LayoutINS5_IJSC_SB_SB_EEENS5_IJSB_NSA_ILi0EEESS_EEEEENS5_IJNS4_10UnderscoreESV_SV_EEEEENS4_23SM90_TMA_LOAD_MULTICASTENS4_14ComposedLayoutINS4_7SwizzleILi3ELi4ELi3EEENS4_18smem_ptr_flag_bitsILi8EEENSQ_INS5_IJNSA_ILi8EEESH_EEENS5_IJSH_SB_EEEEEEEvNS4_8identityENS4_13SM90_TMA_LOADES18_vS19_EENS_8epilogue10collective6detail29Sm90TmaWarpSpecializedAdapterINS1D_15DefaultEpilogueIaSJ_SJ_NS1C_6thread17LinearCombinationIaLi1EiiLNS1H_9ScaleType4KindE0ELNS_15FloatRoundStyleE2EaEENS1_15EpilogueDefaultEEEEEvvEEEEvNT_6ParamsE,"ax",@progbits
	.align	128
.text._ZN7cutlass13device_kernelINS_4gemm6kernel13GemmUniversalIN4cute5tupleIJiiiiEEENS1_10collective13CollectiveMmaINS1_34MainloopSm90TmaGmmaWarpSpecializedILi3ENS5_IJNS4_1CILi1EEENSA_ILi2EEESB_EEENS1_35KernelTmaWarpSpecializedCooperativeEEENS5_IJNSA_ILi256EEESG_NSA_ILi128EEEEEEaNS5_IJlSB_lEEEaSJ_NS4_8TiledMMAINS4_8MMA_AtomIJNS4_4SM904GMMA27MMA_64x256x32_S32S8S8_SS_TNEEEENS4_6LayoutINS5_IJSC_SB_SB_EEENS5_IJSB_NSA_ILi0EEESS_EEEEENS5_IJNS4_10UnderscoreESV_SV_EEEEENS4_23SM90_TMA_LOAD_MULTICASTENS4_14ComposedLayoutINS4_7SwizzleILi3ELi4ELi3EEENS4_18smem_ptr_flag_bitsILi8EEENSQ_INS5_IJNSA_ILi8EEESH_EEENS5_IJSH_SB_EEEEEEEvNS4_8identityENS4_13SM90_TMA_LOADES18_vS19_EENS_8epilogue10collective6detail29Sm90TmaWarpSpecializedAdapterINS1D_15DefaultEpilogueIaSJ_SJ_NS1C_6thread17LinearCombinationIaLi1EiiLNS1H_9ScaleType4KindE0ELNS_15FloatRoundStyleE2EaEENS1_15EpilogueDefaultEEEEEvvEEEEvNT_6ParamsE:
        .type           _ZN7cutlass13device_kernelINS_4gemm6kernel13GemmUniversalIN4cute5tupleIJiiiiEEENS1_10collective13CollectiveMmaINS1_34MainloopSm90TmaGmmaWarpSpecializedILi3ENS5_IJNS4_1CILi1EEENSA_ILi2EEESB_EEENS1_35KernelTmaWarpSpecializedCooperativeEEENS5_IJNSA_ILi256EEESG_NSA_ILi128EEEEEEaNS5_IJlSB_lEEEaSJ_NS4_8TiledMMAINS4_8MMA_AtomIJNS4_4SM904GMMA27MMA_64x256x32_S32S8S8_SS_TNEEEENS4_6LayoutINS5_IJSC_SB_SB_EEENS5_IJSB_NSA_ILi0EEESS_EEEEENS5_IJNS4_10UnderscoreESV_SV_EEEEENS4_23SM90_TMA_LOAD_MULTICASTENS4_14ComposedLayoutINS4_7SwizzleILi3ELi4ELi3EEENS4_18smem_ptr_flag_bitsILi8EEENSQ_INS5_IJNSA_ILi8EEESH_EEENS5_IJSH_SB_EEEEEEEvNS4_8identityENS4_13SM90_TMA_LOADES18_vS19_EENS_8epilogue10collective6detail29Sm90TmaWarpSpecializedAdapterINS1D_15DefaultEpilogueIaSJ_SJ_NS1C_6thread17LinearCombinationIaLi1EiiLNS1H_9ScaleType4KindE0ELNS_15FloatRoundStyleE2EaEENS1_15EpilogueDefaultEEEEEvvEEEEvNT_6ParamsE,@function
        .size           _ZN7cutlass13device_kernelINS_4gemm6kernel13GemmUniversalIN4cute5tupleIJiiiiEEENS1_10collective13CollectiveMmaINS1_34MainloopSm90TmaGmmaWarpSpecializedILi3ENS5_IJNS4_1CILi1EEENSA_ILi2EEESB_EEENS1_35KernelTmaWarpSpecializedCooperativeEEENS5_IJNSA_ILi256EEESG_NSA_ILi128EEEEEEaNS5_IJlSB_lEEEaSJ_NS4_8TiledMMAINS4_8MMA_AtomIJNS4_4SM904GMMA27MMA_64x256x32_S32S8S8_SS_TNEEEENS4_6LayoutINS5_IJSC_SB_SB_EEENS5_IJSB_NSA_ILi0EEESS_EEEEENS5_IJNS4_10UnderscoreESV_SV_EEEEENS4_23SM90_TMA_LOAD_MULTICASTENS4_14ComposedLayoutINS4_7SwizzleILi3ELi4ELi3EEENS4_18smem_ptr_flag_bitsILi8EEENSQ_INS5_IJNSA_ILi8EEESH_EEENS5_IJSH_SB_EEEEEEEvNS4_8identityENS4_13SM90_TMA_LOADES18_vS19_EENS_8epilogue10collective6detail29Sm90TmaWarpSpecializedAdapterINS1D_15DefaultEpilogueIaSJ_SJ_NS1C_6thread17LinearCombinationIaLi1EiiLNS1H_9ScaleType4KindE0ELNS_15FloatRoundStyleE2EaEENS1_15EpilogueDefaultEEEEEvvEEEEvNT_6ParamsE,(.L_x_585 - _ZN7cutlass13device_kernelINS_4gemm6kernel13GemmUniversalIN4cute5tupleIJiiiiEEENS1_10collective13CollectiveMmaINS1_34MainloopSm90TmaGmmaWarpSpecializedILi3ENS5_IJNS4_1CILi1EEENSA_ILi2EEESB_EEENS1_35KernelTmaWarpSpecializedCooperativeEEENS5_IJNSA_ILi256EEESG_NSA_ILi128EEEEEEaNS5_IJlSB_lEEEaSJ_NS4_8TiledMMAINS4_8MMA_AtomIJNS4_4SM904GMMA27MMA_64x256x32_S32S8S8_SS_TNEEEENS4_6LayoutINS5_IJSC_SB_SB_EEENS5_IJSB_NSA_ILi0EEESS_EEEEENS5_IJNS4_10UnderscoreESV_SV_EEEEENS4_23SM90_TMA_LOAD_MULTICASTENS4_14ComposedLayoutINS4_7SwizzleILi3ELi4ELi3EEENS4_18smem_ptr_flag_bitsILi8EEENSQ_INS5_IJNSA_ILi8EEESH_EEENS5_IJSH_SB_EEEEEEEvNS4_8identityENS4_13SM90_TMA_LOADES18_vS19_EENS_8epilogue10collective6detail29Sm90TmaWarpSpecializedAdapterINS1D_15DefaultEpilogueIaSJ_SJ_NS1C_6thread17LinearCombinationIaLi1EiiLNS1H_9ScaleType4KindE0ELNS_15FloatRoundStyleE2EaEENS1_15EpilogueDefaultEEEEEvvEEEEvNT_6ParamsE)
        .other          _ZN7cutlass13device_kernelINS_4gemm6kernel13GemmUniversalIN4cute5tupleIJiiiiEEENS1_10collective13CollectiveMmaINS1_34MainloopSm90TmaGmmaWarpSpecializedILi3ENS5_IJNS4_1CILi1EEENSA_ILi2EEESB_EEENS1_35KernelTmaWarpSpecializedCooperativeEEENS5_IJNSA_ILi256EEESG_NSA_ILi128EEEEEEaNS5_IJlSB_lEEEaSJ_NS4_8TiledMMAINS4_8MMA_AtomIJNS4_4SM904GMMA27MMA_64x256x32_S32S8S8_SS_TNEEEENS4_6LayoutINS5_IJSC_SB_SB_EEENS5_IJSB_NSA_ILi0EEESS_EEEEENS5_IJNS4_10UnderscoreESV_SV_EEEEENS4_23SM90_TMA_LOAD_MULTICASTENS4_14ComposedLayoutINS4_7SwizzleILi3ELi4ELi3EEENS4_18smem_ptr_flag_bitsILi8EEENSQ_INS5_IJNSA_ILi8EEESH_EEENS5_IJSH_SB_EEEEEEEvNS4_8identityENS4_13SM90_TMA_LOADES18_vS19_EENS_8epilogue10collective6detail29Sm90TmaWarpSpecializedAdapterINS1D_15DefaultEpilogueIaSJ_SJ_NS1C_6thread17LinearCombinationIaLi1EiiLNS1H_9ScaleType4KindE0ELNS_15FloatRoundStyleE2EaEENS1_15EpilogueDefaultEEEEEvvEEEEvNT_6ParamsE,@"STO_CUDA_ENTRY STV_DEFAULT"
_ZN7cutlass13device_kernelINS_4gemm6kernel13GemmUniversalIN4cute5tupleIJiiiiEEENS1_10collective13CollectiveMmaINS1_34MainloopSm90TmaGmmaWarpSpecializedILi3ENS5_IJNS4_1CILi1EEENSA_ILi2EEESB_EEENS1_35KernelTmaWarpSpecializedCooperativeEEENS5_IJNSA_ILi256EEESG_NSA_ILi128EEEEEEaNS5_IJlSB_lEEEaSJ_NS4_8TiledMMAINS4_8MMA_AtomIJNS4_4SM904GMMA27MMA_64x256x32_S32S8S8_SS_TNEEEENS4_6LayoutINS5_IJSC_SB_SB_EEENS5_IJSB_NSA_ILi0EEESS_EEEEENS5_IJNS4_10UnderscoreESV_SV_EEEEENS4_23SM90_TMA_LOAD_MULTICASTENS4_14ComposedLayoutINS4_7SwizzleILi3ELi4ELi3EEENS4_18smem_ptr_flag_bitsILi8EEENSQ_INS5_IJNSA_ILi8EEESH_EEENS5_IJSH_SB_EEEEEEEvNS4_8identityENS4_13SM90_TMA_LOADES18_vS19_EENS_8epilogue10collective6detail29Sm90TmaWarpSpecializedAdapterINS1D_15DefaultEpilogueIaSJ_SJ_NS1C_6thread17LinearCombinationIaLi1EiiLNS1H_9ScaleType4KindE0ELNS_15FloatRoundStyleE2EaEENS1_15EpilogueDefaultEEEEEvvEEEEvNT_6ParamsE:
[----:B------:R-:W0:Y:S02]  /*0000*/  LDC R1, c[0x0][0x28] ;  /* 0x00000a00ff017b82 */ /* 0x000e240000000800 */
[----:B0-----:R-:W-:Y:S01]  /*0010*/  VIADD R1, R1, 0xfffff878 ;  /* 0xfffff87801017836 */ /* 0x001fe20000000000 */
[----:B------:R-:W0:Y:S01]  /*0020*/  S2R R5, SR_TID.X ;  /* 0x0000000000057919 */ /* 0x000e220000002100 */
[----:B------:R-:W-:Y:S01]  /*0030*/  ELECT P0, URZ, PT ;  /* 0x00000000003f782f */ /* 0x000fe20003800000 */
[----:B------:R-:W-:Y:S01]  /*0040*/  BSSY B0, `(.L_x_0) ;  /* 0x0000015000007945 */ /* 0x000fe20003800000 */
[--C-:B0-----:R-:W-:Y:S02]  /*0050*/  SHF.R.U32.HI R0, RZ, 0x5, R5.reuse ;  /* 0x00000005ff007819 */ /* 0x101fe40000011605 */
[----:B------:R-:W-:-:S03]  /*0060*/  SHF.R.U32.HI R2, RZ, 0x7, R5 ;  /* 0x00000007ff027819 */ /* 0x000fc60000011605 */
[----:B------:R-:W0:Y:S04]  /*0070*/  SHFL.IDX PT, R3, R0, RZ, 0x1f ;  /* 0x00001fff00037589 */ /* 0x000e2800000e0000 */
[----:B------:R-:W1:Y:S01]  /*0080*/  SHFL.IDX PT, R2, R2, RZ, 0x1f ;  /* 0x00001fff02027589 */ /* 0x000e6200000e0000 */
[----:B0-----:R-:W-:Y:S02]  /*0090*/  R2UR UR9, R3 ;  /* 0x00000000030972ca */ /* 0x001fe400000e0000 */
[----:B-1----:R-:W-:-:S11]  /*00a0*/  R2UR UR5, R2 ;  /* 0x00000000020572ca */ /* 0x002fd600000e0000 */
[----:B------:R-:W-:Y:S02]  /*00b0*/  USHF.R.S32.HI UR4, URZ, 0x1f, UR9 ;  /* 0x0000001f3f047899 */ /* 0x000fe40008011409 */
[----:B------:R-:W-:Y:S02]  /*00c0*/  ISETP.NE.OR P0, PT, RZ, UR9, !P0 ;  /* 0x00000009ff007c0c */ /* 0x000fe4000c705670 */
[----:B------:R-:W-:-:S04]  /*00d0*/  ULEA.HI UR4, UR4, UR9, URZ, 0x2 ;  /* 0x0000000904047291 */ /* 0x000fc8000f8f103f */
[----:B------:R-:W-:-:S04]  /*00e0*/  ULOP3.LUT UR4, UR4, 0xfffffffc, URZ, 0xc0, !UPT ;  /* 0xfffffffc04047892 */ /* 0x000fc8000f8ec03f */
[----:B------:R-:W-:-:S03]  /*00f0*/  UIADD3 UR9, UR9, -UR4, URZ ;  /* 0x8000000409097290 */ /* 0x000fc6000fffe03f */
[----:B------:R-:W-:Y:S09]  /*0100*/  @P0 BRA `(.L_x_1) ;  /* 0x0000000000200947 */ /* 0x000ff20003800000 */
[----:B------:R-:W-:Y:S02]  /*0110*/  ULDC.64 UR6, c[0x0][0x198] ;  /* 0x0000660000067ab9 */ /* 0x000fe40000000a00 */
[----:B------:R-:W-:Y:S02]  /*0120*/  UIADD3 UR10, UP0, UR6, 0xf0, URZ ;  /* 0x000000f0060a7890 */ /* 0x000fe4000ff1e03f */
[----:B------:R-:W-:Y:S02]  /*0130*/  UIADD3 UR6, UP1, UR6, 0x1f0, URZ ;  /* 0x000001f006067890 */ /* 0x000fe4000ff3e03f */
[----:B------:R-:W-:Y:S02]  /*0140*/  UIADD3.X UR11, URZ, UR7, URZ, UP0, !UPT ;  /* 0x000000073f0b7290 */ /* 0x000fe400087fe43f */
[----:B------:R-:W-:-:S07]  /*0150*/  UIADD3.X UR7, URZ, UR7, URZ, UP1, !UPT ;  /* 0x000000073f077290 */ /* 0x000fce0008ffe43f */
[----:B------:R0:W-:Y:S02]  /*0160*/  UTMACCTL.PF [UR10] ;  /* 0x000000000a0079b9 */ /* 0x0001e40008040000 */
[----:B------:R0:W-:Y:S02]  /*0170*/  UTMACCTL.PF [UR6] ;  /* 0x00000000060079b9 */ /* 0x0001e40008040000 */
[----:B0-----:R-:W-:Y:S01]  /*0180*/  NOP ;  /* 0x0000000000007918 */ /* 0x001fe20000000000 */
.L_x_1:
[----:B------:R-:W-:Y:S05]  /*0190*/  BSYNC B0 ;  /* 0x0000000000007941 */ /* 0x000fea0003800000 */
.L_x_0:
[----:B------:R-:W0:Y:S01]  /*01a0*/  SHFL.IDX PT, R2, R0, RZ, 0x1f ;  /* 0x00001fff00027589 */ /* 0x000e2200000e0000 */
[----:B------:R-:W-:Y:S01]  /*01b0*/  UISETP.NE.AND UP0, UPT, UR9, 0x3, UPT ;  /* 0x000000030900788c */ /* 0x000fe2000bf05270 */
[----:B------:R-:W-:Y:S01]  /*01c0*/  ISETP.NE.AND P2, PT, RZ, UR5, PT ;  /* 0x00000005ff007c0c */ /* 0x000fe2000bf45270 */
[----:B------:R-:W-:Y:S02]  /*01d0*/  UIADD3 UR16, UR5, -0x1, URZ ;  /* 0xffffffff05107890 */ /* 0x000fe4000fffe03f */
[----:B------:R-:W-:Y:S02]  /*01e0*/  UISETP.EQ.OR UP0, UPT, UR9, URZ, !UP0 ;  /* 0x0000003f0900728c */ /* 0x000fe4000c702670 */
[----:B------:R-:W-:Y:S02]  /*01f0*/  UISETP.GE.U32.AND UP1, UPT, UR16, 0x2, UPT ;  /* 0x000000021000788c */ /* 0x000fe4000bf26070 */
[----:B------:R-:W-:-:S04]  /*0200*/  UISETP.EQ.AND UP0, UPT, UR5, URZ, UP0 ;  /* 0x0000003f0500728c */ /* 0x000fc80008702270 */
[----:B------:R-:W-:-:S04]  /*0210*/  USEL UR40, URZ, 0x1, !UP0 ;  /* 0x000000013f287887 */ /* 0x000fc8000c000000 */
[----:B------:R-:W-:Y:S01]  /*0220*/  USEL UR40, UR40, 0x2, UP1 ;  /* 0x0000000228287887 */ /* 0x000fe20008800000 */
[----:B0-----:R-:W-:-:S13]  /*0230*/  ISETP.NE.AND P0, PT, R2, RZ, PT ;  /* 0x000000ff0200720c */ /* 0x001fda0003f05270 */
[----:B------:R-:W-:Y:S05]  /*0240*/  @P0 BRA `(.L_x_2) ;  /* 0x0000000000500947 */ /* 0x000fea0003800000 */
[----:B------:R-:W0:Y:S01]  /*0250*/  S2UR UR8, SR_CgaCtaId ;  /* 0x00000000000879c3 */ /* 0x000e220000008800 */
[----:B------:R-:W-:Y:S01]  /*0260*/  UMOV UR4, 0x400 ;  /* 0x0000040000047882 */ /* 0x000fe20000000000 */
[----:B------:R-:W-:Y:S01]  /*0270*/  UMOV UR5, 0x1 ;  /* 0x0000000100057882 */ /* 0x000fe20000000000 */
[----:B------:R-:W-:Y:S01]  /*0280*/  UMOV UR6, 0x4 ;  /* 0x0000000400067882 */ /* 0x000fe20000000000 */
[----:B------:R-:W-:Y:S01]  /*0290*/  ELECT P0, URZ, PT ;  /* 0x00000000003f782f */ /* 0x000fe20003800000 */
[----:B------:R-:W-:-:S04]  /*02a0*/  UIADD3 UR6, -UR6, 0x100000, URZ ;  /* 0x0010000006067890 */ /* 0x000fc8000fffe13f */
[----:B------:R-:W-:Y:S02]  /*02b0*/  USHF.L.U32 UR7, UR6, 0xb, URZ ;  /* 0x0000000b06077899 */ /* 0x000fe4000800063f */
[----:B------:R-:W-:Y:S02]  /*02c0*/  USHF.L.U32 UR6, UR6, 0x1, URZ ;  /* 0x0000000106067899 */ /* 0x000fe4000800063f */
[----:B0-----:R-:W-:Y:S02]  /*02d0*/  ULEA UR8, UR8, UR4, 0x18 ;  /* 0x0000000408087291 */ /* 0x001fe4000f8ec03f */
[----:B------:R-:W-:-:S04]  /*02e0*/  UIADD3 UR4, -UR5, 0x100000, URZ ;  /* 0x0010000005047890 */ /* 0x000fc8000fffe13f */
[----:B------:R-:W-:Y:S02]  /*02f0*/  USHF.L.U32 UR5, UR4, 0xb, URZ ;  /* 0x0000000b04057899 */ /* 0x000fe4000800063f */
[----:B------:R-:W-:Y:S01]  /*0300*/  USHF.L.U32 UR4, UR4, 0x1, URZ ;  /* 0x0000000104047899 */ /* 0x000fe2000800063f */
[----:B------:R-:W0:Y:S11]  /*0310*/  FENCE.VIEW.ASYNC.S ;  /* 0x00000000000073c6 */ /* 0x000e360000000000 */
[----:B0-----:R0:W1:Y:S01]  /*0320*/  SYNCS.EXCH.64 URZ, [UR8], UR4 ;  /* 0x00000004083f75b2 */ /* 0x0010620008000100 */
[----:B------:R0:W2:Y:S01]  /*0330*/  SYNCS.EXCH.64 URZ, [UR8+0x18], UR6 ;  /* 0x00001806083f75b2 */ /* 0x0000a20008000100 */
[----:B------:R0:W3:Y:S01]  /*0340*/  SYNCS.EXCH.64 URZ, [UR8+0x8], UR4 ;  /* 0x00000804083f75b2 */ /* 0x0000e20008000100 */
[----:B------:R0:W4:Y:S01]  /*0350*/  SYNCS.EXCH.64 URZ, [UR8+0x20], UR6 ;  /* 0x00002006083f75b2 */ /* 0x0001220008000100 */
[----:B------:R0:W0:Y:S01]  /*0360*/  SYNCS.EXCH.64 URZ, [UR8+0x10], UR4 ;  /* 0x00001004083f75b2 */ /* 0x0000220008000100 */
[----:B------:R0:W0:Y:S01]  /*0370*/  SYNCS.EXCH.64 URZ, [UR8+0x28], UR6 ;  /* 0x00002806083f75b2 */ /* 0x0000220008000100 */
[----:B------:R-:W-:Y:S01]  /*0380*/  NOP ;  /* 0x0000000000007918 */ /* 0x000fe20000000000 */
.L_x_2:
[----:B------:R-:W5:Y:S01]  /*0390*/  S2UR UR10, SR_CTAID.Y ;  /* 0x00000000000a79c3 */ /* 0x000f620000002600 */
[----:B------:R-:W1:Y:S01]  /*03a0*/  SHFL.IDX PT, R0, R0, RZ, 0x1f ;  /* 0x00001fff00007589 */ /* 0x000e6200000e0000 */
[----:B------:R-:W-:Y:S02]  /*03b0*/  SHF.R.S32.HI R3, RZ, 0x1f, R5 ;  /* 0x0000001fff037819 */ /* 0x000fe40000011405 */
[----:B------:R-:W-:Y:S02]  /*03c0*/  ELECT P0, URZ, PT ;  /* 0x00000000003f782f */ /* 0x000fe40003800000 */
[----:B------:R-:W-:Y:S01]  /*03d0*/  SHF.R.S32.HI R7, RZ, 0x1f, R2 ;  /* 0x0000001fff077819 */ /* 0x000fe20000011402 */
[----:B0-----:R-:W-:Y:S01]  /*03e0*/  ULDC UR4, c[0x0][0x154] ;  /* 0x0000550000047ab9 */ /* 0x001fe20000000800 */
[----:B------:R-:W-:Y:S01]  /*03f0*/  LEA.HI R3, R3, R5, RZ, 0x7 ;  /* 0x0000000503037211 */ /* 0x000fe200078f38ff */
[----:B------:R-:W-:Y:S01]  /*0400*/  ULDC UR11, c[0x0][0x148] ;  /* 0x00005200000b7ab9 */ /* 0x000fe20000000800 */
[----:B------:R-:W0:Y:S01]  /*0410*/  S2UR UR13, SR_CTAID.X ;  /* 0x00000000000d79c3 */ /* 0x000e220000002500 */
[----:B------:R-:W-:Y:S01]  /*0420*/  LEA.HI R7, R7, R2, RZ, 0x2 ;  /* 0x0000000207077211 */ /* 0x000fe200078f10ff */
[----:B------:R-:W-:Y:S01]  /*0430*/  NOP ;  /* 0x0000000000007918 */ /* 0x000fe20000000000 */
[----:B------:R-:W-:Y:S01]  /*0440*/  LOP3.LUT R3, R3, 0xffffff80, RZ, 0xc0, !PT ;  /* 0xffffff8003037812 */ /* 0x000fe200078ec0ff */
[----:B------:R-:W-:Y:S01]  /*0450*/  NOP ;  /* 0x0000000000007918 */ /* 0x000fe20000000000 */
[----:B------:R-:W-:-:S03]  /*0460*/  LOP3.LUT R7, R7, 0x3ffffffc, RZ, 0xc0, !PT ;  /* 0x3ffffffc07077812 */ /* 0x000fc600078ec0ff */
[----:B------:R-:W-:Y:S02]  /*0470*/  IMAD.IADD R3, R5, 0x1, -R3 ;  /* 0x0000000105037824 */ /* 0x000fe400078e0a03 */
[----:B------:R-:W-:Y:S01]  /*0480*/  IMAD.IADD R2, R2, 0x1, -R7 ;  /* 0x0000000102027824 */ /* 0x000fe200078e0a07 */
[----:B-----5:R-:W-:Y:S02]  /*0490*/  I2FP.F32.U32 R4, UR10 ;  /* 0x0000000a00047c45 */ /* 0x020fe40008201000 */
[----:B-1----:R-:W-:Y:S02]  /*04a0*/  ISETP.NE.OR P0, PT, R0, RZ, !P0 ;  /* 0x000000ff0000720c */ /* 0x002fe40004705670 */
[----:B------:R-:W-:Y:S01]  /*04b0*/  SHF.R.S32.HI R0, RZ, 0x1f, R3 ;  /* 0x0000001fff007819 */ /* 0x000fe20000011403 */
[----:B------:R-:W-:Y:S01]  /*04c0*/  FMUL R8, R4, UR4 ;  /* 0x0000000404087c20 */ /* 0x000fe20008400000 */
[----:B------:R-:W-:Y:S01]  /*04d0*/  ULDC UR4, c[0x0][0x150] ;  /* 0x0000540000047ab9 */ /* 0x000fe20000000800 */
[----:B0-----:R-:W-:-:S02]  /*04e0*/  I2FP.F32.U32 R4, UR13 ;  /* 0x0000000d00047c45 */ /* 0x001fc40008201000 */
[----:B------:R-:W-:Y:S02]  /*04f0*/  LEA.HI R0, R0, R3, RZ, 0x3 ;  /* 0x0000000300007211 */ /* 0x000fe400078f18ff */
[----:B------:R-:W0:Y:S01]  /*0500*/  F2I.U32.TRUNC.NTZ R8, R8 ;  /* 0x0000000800087305 */ /* 0x000e22000020f000 */
[----:B------:R-:W-:Y:S01]  /*0510*/  FMUL R6, R4, UR4 ;  /* 0x0000000404067c20 */ /* 0x000fe20008400000 */
[--C-:B------:R-:W-:Y:S02]  /*0520*/  SHF.R.S32.HI R4, RZ, 0x3, R0.reuse ;  /* 0x00000003ff047819 */ /* 0x100fe40000011400 */
[----:B------:R-:W-:Y:S01]  /*0530*/  VOTEU.ALL UP0, P0 ;  /* 0x00000000003f7886 */ /* 0x000fe20000000000 */
[----:B------:R-:W-:Y:S01]  /*0540*/  SHF.R.S32.HI R5, RZ, 0x1f, R0 ;  /* 0x0000001fff057819 */ /* 0x000fe20000011400 */
[----:B------:R-:W-:Y:S01]  /*0550*/  UMOV UR4, 0x20 ;  /* 0x0000002000047882 */ /* 0x000fe20000000000 */
[----:B------:R-:W1:Y:S01]  /*0560*/  LDC R0, c[0x0][0x140] ;  /* 0x00005000ff007b82 */ /* 0x000e620000000800 */
[----:B------:R-:W5:Y:S01]  /*0570*/  F2I.U32.TRUNC.NTZ R6, R6 ;  /* 0x0000000600067305 */ /* 0x000f62000020f000 */
[----:B------:R-:W-:Y:S01]  /*0580*/  LEA.HI R5, R5, R4, RZ, 0x2 ;  /* 0x0000000405057211 */ /* 0x000fe200078f10ff */
[----:B------:R-:W-:Y:S01]  /*0590*/  @!UP0 UMOV UR7, 0x400 ;  /* 0x0000040000078882 */ /* 0x000fe20000000000 */
[----:B------:R-:W-:-:S04]  /*05a0*/  @!UP0 UIADD3 UR4, -UR4, 0x100000, URZ ;  /* 0x0010000004048890 */ /* 0x000fc8000fffe13f */
[----:B------:R-:W-:Y:S02]  /*05b0*/  @!UP0 USHF.L.U32 UR5, UR4, 0xb, URZ ;  /* 0x0000000b04058899 */ /* 0x000fe4000800063f */
[----:B------:R-:W-:Y:S01]  /*05c0*/  @!UP0 USHF.L.U32 UR4, UR4, 0x1, URZ ;  /* 0x0000000104048899 */ /* 0x000fe2000800063f */
[----:B------:R-:W-:Y:S01]  /*05d0*/  LOP3.LUT R5, R5, 0xfffffffc, RZ, 0xc0, !PT ;  /* 0xfffffffc05057812 */ /* 0x000fe200078ec0ff */
[----:B------:R-:W-:Y:S01]  /*05e0*/  VOTEU.ALL UP1, P0 ;  /* 0x00000000003f7886 */ /* 0x000fe20000020000 */
[----:B------:R-:W2:Y:S01]  /*05f0*/  @!UP0 S2UR UR8, SR_CgaCtaId ;  /* 0x00000000000889c3 */ /* 0x000ea20000008800 */
[----:B0-----:R-:W-:Y:S02]  /*0600*/  R2UR UR12, R8 ;  /* 0x00000000080c72ca */ /* 0x001fe400000e0000 */
[----:B------:R-:W-:Y:S02]  /*0610*/  IADD3 R5, R4, -R5, RZ ;  /* 0x8000000504057210 */ /* 0x000fe40007ffe0ff */
[----:B-----5:R-:W-:-:S03]  /*0620*/  R2UR UR6, R6 ;  /* 0x00000000060672ca */ /* 0x020fc600000e0000 */
[----:B------:R-:W-:-:S06]  /*0630*/  IMAD R2, R2, 0x4, R5 ;  /* 0x0000000402027824 */ /* 0x000fcc00078e0205 */
[----:B------:R-:W-:Y:S01]  /*0640*/  UIADD3 UR12, -UR12, URZ, URZ ;  /* 0x0000003f0c0c7290 */ /* 0x000fe2000fffe13f */
[----:B------:R-:W-:Y:S02]  /*0650*/  SHF.L.U32 R155, R2, 0x2, RZ ;  /* 0x00000002029b7819 */ /* 0x000fe400000006ff */
[----:B-1----:R-:W-:Y:S01]  /*0660*/  ISETP.EQ.U32.AND P3, PT, R0, 0x1, PT ;  /* 0x000000010000780c */ /* 0x002fe20003f62070 */
[----:B------:R-:W-:Y:S01]  /*0670*/  UIMAD UR14, UR11, UR12, UR10 ;  /* 0x0000000c0b0e72a4 */ /* 0x000fe2000f8e020a */
[----:B------:R-:W-:Y:S01]  /*0680*/  LOP3.LUT R155, R2, 0xc, R155, 0x78, !PT ;  /* 0x0000000c029b7812 */ /* 0x000fe200078e789b */
[----:B------:R-:W-:Y:S02]  /*0690*/  UIADD3 UR6, -UR6, URZ, URZ ;  /* 0x0000003f06067290 */ /* 0x000fe4000fffe13f */
[----:B--2---:R-:W-:Y:S02]  /*06a0*/  @!UP0 ULEA UR7, UR8, UR7, 0x18 ;  /* 0x0000000708078291 */ /* 0x004fe4000f8ec03f */
[----:B------:R-:W-:Y:S01]  /*06b0*/  ISETP.NE.AND P1, PT, R155, UR14, PT ;  /* 0x0000000e9b007c0c */ /* 0x000fe2000bf25270 */
[----:B------:R-:W-:Y:S01]  /*06c0*/  VOTEU.ALL UP0, P0 ;  /* 0x00000000003f7886 */ /* 0x000fe20000000000 */
[----:B------:R-:W-:Y:S01]  /*06d0*/  ULDC UR8, c[0x0][0x144] ;  /* 0x0000510000087ab9 */ /* 0x000fe20000000800 */
[----:B------:R-:W-:Y:S01]  /*06e0*/  LOP3.LUT P0, RZ, R3, 0x7, RZ, 0xc0, !PT ;  /* 0x0000000703ff7812 */ /* 0x000fe2000780c0ff */
[----:B------:R-:W-:-:S03]  /*06f0*/  UIMAD UR8, UR8, UR6, UR13 ;  /* 0x00000006080872a4 */ /* 0x000fc6000f8e020d */
[----:B------:R-:W-:-:S03]  /*0700*/  ISETP.LT.U32.AND P0, PT, R155, 0x2, !P0 ;  /* 0x000000029b00780c */ /* 0x000fc60004701070 */
[----:B------:R-:W-:Y:S01]  /*0710*/  ISETP.EQ.OR P1, PT, RZ, UR8, !P1 ;  /* 0x00000008ff007c0c */ /* 0x000fe2000cf22670 */
[----:B------:R-:W0:Y:S02]  /*0720*/  FENCE.VIEW.ASYNC.S ;  /* 0x00000000000073c6 */ /* 0x000e240000000000 */
[----:B0-----:R0:W1:Y:S01]  /*0730*/  @!UP0 SYNCS.EXCH.64 URZ, [UR7+0x40], UR4 ;  /* 0x00004004073f85b2 */ /* 0x0010620008000100 */
[----:B------:R-:W-:-:S04]  /*0740*/  PLOP3.LUT P0, PT, P0, P1, PT, 0x80, 0x0 ;  /* 0x000000000000781c */ /* 0x000fc80000703070 */
[----:B------:R-:W-:Y:S01]  /*0750*/  P2R R19, PR, RZ, 0x1 ;  /* 0x00000001ff137803 */ /* 0x000fe20000000000 */
[----:B------:R0:W2:Y:S01]  /*0760*/  @!UP1 SYNCS.EXCH.64 URZ, [UR7+0x48], UR4 ;  /* 0x00004804073f95b2 */ /* 0x0000a20008000100 */
[----:B------:R-:W-:Y:S01]  /*0770*/  NOP ;  /* 0x0000000000007918 */ /* 0x000fe20000000000 */
[----:B------:R-:W-:Y:S06]  /*0780*/  @!P3 BRA `(.L_x_3) ;  /* 0x000000000008b947 */ /* 0x000fec0003800000 */
[----:B-1234-:R-:W-:Y:S01]  /*0790*/  UCGABAR_ARV ;  /* 0x00000000000079c7 */ /* 0x01efe20008000000 */
[----:B------:R-:W-:Y:S05]  /*07a0*/  BRA `(.L_x_4) ;  /* 0x0000000000047947 */ /* 0x000fea0003800000 */
.L_x_3:
[----:B-1234-:R-:W-:Y:S01]  /*07b0*/  NOP ;  /* 0x0000000000007918 */ /* 0x01efe20000000000 */
.L_x_4:
[----:B0-----:R-:W-:Y:S01]  /*07c0*/  ULDC UR4, c[0x0][0x65c] ;  /* 0x0001970000047ab9 */ /* 0x001fe20000000800 */
[----:B------:R-:W-:Y:S01]  /*07d0*/  UMOV UR5, URZ ;  /* 0x0000003f00057c82 */ /* 0x000fe20008000000 */
[----:B------:R-:W-:-:S03]  /*07e0*/  UISETP.NE.AND UP0, UPT, UR4, 0x1, UPT ;  /* 0x000000010400788c */ /* 0x000fc6000bf05270 */
[----:B------:R-:W-:Y:S01]  /*07f0*/  UMOV UR4, UR13 ;  /* 0x0000000d00047c82 */ /* 0x000fe20008000000 */
[----:B------:R-:W-:Y:S02]  /*0800*/  UP2UR UR46, UPR, URZ, 0x1 ;  /* 0x000000013f2e7883 */ /* 0x000fe40008000000 */
[----:B------:R-:W-:Y:S02]  /*0810*/  PLOP3.LUT P0, PT, PT, PT, UP0, 0x80, 0x0 ;  /* 0x000000000000781c */ /* 0x000fe40003f0f008 */
[----:B------:R-:W-:Y:S02]  /*0820*/  PLOP3.LUT P1, PT, PT, PT, UP0, 0x80, 0x0 ;  /* 0x000000000000781c */ /* 0x000fe40003f2f008 */
[----:B------:R-:W-:Y:S01]  /*0830*/  PLOP3.LUT P5, PT, PT, PT, UP0, 0x80, 0x0 ;  /* 0x000000000000781c */ /* 0x000fe20003faf008 */
[----:B------:R-:W-:Y:S01]  /*0840*/  @UP0 ULDC UR14, c[0x0][0x10] ;  /* 0x00000400000e0ab9 */ /* 0x000fe20000000800 */
[----:B------:R-:W-:Y:S01]  /*0850*/  @UP0 UMOV UR6, UR10 ;  /* 0x0000000a00060c82 */ /* 0x000fe20008000000 */
[----:B------:R-:W-:Y:S01]  /*0860*/  @UP0 UMOV UR7, URZ ;  /* 0x0000003f00070c82 */ /* 0x000fe20008000000 */
[----:B------:R-:W-:Y:S01]  /*0870*/  PLOP3.LUT P4, PT, PT, PT, UP0, 0x80, 0x0 ;  /* 0x000000000000781c */ /* 0x000fe20003f8f008 */
[----:B------:R-:W-:-:S03]  /*0880*/  @UP0 UIMAD.WIDE.U32 UR14, UR13, UR14, UR6 ;  /* 0x0000000e0d0e02a5 */ /* 0x000fc6000f8e0006 */
[----:B------:R-:W-:Y:S01]  /*0890*/  @!UP0 ULDC UR7, c[0x0][0xc] ;  /* 0x0000030000078ab9 */ /* 0x000fe20000000800 */
[----:B------:R-:W-:Y:S01]  /*08a0*/  @UP0 UMOV UR6, URZ ;  /* 0x0000003f00060c82 */ /* 0x000fe20008000000 */
[----:B------:R-:W-:Y:S01]  /*08b0*/  @!UP0 UIMAD.WIDE.U32 UR4, UR10, UR7, UR4 ;  /* 0x000000070a0482a5 */ /* 0x000fe2000f8e0004 */
[----:B------:R-:W-:Y:S01]  /*08c0*/  IMAD.U32 R2, RZ, RZ, UR14 ;  /* 0x0000000eff027e24 */ /* 0x000fe2000f8e00ff */
[----:B------:R-:W-:Y:S02]  /*08d0*/  @UP0 UIADD3 UR6, UR15, UR6, URZ ;  /* 0x000000060f060290 */ /* 0x000fe4000fffe03f */
[----:B------:R-:W-:Y:S02]  /*08e0*/  IMAD.U32 R3, RZ, RZ, UR15 ;  /* 0x0000000fff037e24 */ /* 0x000fe4000f8e00ff */
[----:B------:R-:W-:Y:S01]  /*08f0*/  @P0 MOV R7, R2 ;  /* 0x0000000200070202 */ /* 0x000fe20000000f00 */
[----:B------:R-:W-:Y:S01]  /*0900*/  IMAD.U32 R2, RZ, RZ, UR4 ;  /* 0x00000004ff027e24 */ /* 0x000fe2000f8e00ff */
[----:B------:R-:W-:Y:S01]  /*0910*/  MOV R3, UR5 ;  /* 0x0000000500037c02 */ /* 0x000fe20008000f00 */
[----:B------:R-:W-:-:S02]  /*0920*/  IMAD.U32 R5, RZ, RZ, UR5 ;  /* 0x00000005ff057e24 */ /* 0x000fc4000f8e00ff */
[----:B------:R-:W-:Y:S01]  /*0930*/  @P1 IMAD.U32 R6, RZ, RZ, UR6 ;  /* 0x00000006ff061e24 */ /* 0x000fe2000f8e00ff */
[----:B------:R-:W-:Y:S01]  /*0940*/  @!P4 MOV R7, R2 ;  /* 0x000000020007c202 */ /* 0x000fe20000000f00 */
[----:B------:R-:W-:Y:S02]  /*0950*/  @!P5 IMAD.MOV.U32 R6, RZ, RZ, R5 ;  /* 0x000000ffff06d224 */ /* 0x000fe400078e0005 */
[----:B------:R-:W-:-:S03]  /*0960*/  IMAD.U32 R4, RZ, RZ, UR4 ;  /* 0x00000004ff047e24 */ /* 0x000fc6000f8e00ff */
[----:B------:R0:W-:Y:S04]  /*0970*/  STL [R1+0x200], R6 ;  /* 0x0002000601007387 */ /* 0x0001e80000100800 */
[----:B------:R0:W-:Y:S01]  /*0980*/  STL [R1+0x204], R7 ;  /* 0x0002040701007387 */ /* 0x0001e20000100800 */
[----:B------:R-:W-:Y:S05]  /*0990*/  @!P3 BRA `(.L_x_5) ;  /* 0x00000000000cb947 */ /* 0x000fea0003800000 */
[----:B------:R-:W-:Y:S01]  /*09a0*/  UCGABAR_WAIT ;  /* 0x0000000000007dc7 */ /* 0x000fe20008000000 */
[----:B------:R-:W-:Y:S01]  /*09b0*/  CCTL.IVALL ;  /* 0x00000000ff00798f */ /* 0x000fe20002000000 */
[----:B------:R-:W-:Y:S05]  /*09c0*/  BRA `(.L_x_6) ;  /* 0x0000000000047947 */ /* 0x000fea0003800000 */
.L_x_5:
[----:B------:R-:W-:Y:S06]  /*09d0*/  BAR.SYNC.DEFER_BLOCKING 0x0 ;  /* 0x0000000000007b1d */ /* 0x000fec0000010000 */
.L_x_6:
[----:B------:R-:W-:Y:S05]  /*09e0*/  @!P2 BRA `(.L_x_7) ;  /* 0x000001640040a947 */ /* 0x000fea0003800000 */
[----:B------:R-:W-:-:S06]  /*09f0*/  UISETP.GT.U32.AND UP0, UPT, UR16, 0x1, UPT ;  /* 0x000000011000788c */ /* 0x000fcc000bf04070 */
[----:B------:R-:W-:-:S13]  /*0a00*/  PLOP3.LUT P0, PT, PT, PT, UP0, 0x80, 0x0 ;  /* 0x000000000000781c */ /* 0x000fda0003f0f008 */
[----:B------:R-:W-:Y:S05]  /*0a10*/  @P0 EXIT ;  /* 0x000000000000094d */ /* 0x000fea0003800000 */
[----:B------:R-:W-:Y:S01]  /*0a20*/  ULDC.64 UR4, c[0x0][0x650] ;  /* 0x0001940000047ab9 */ /* 0x000fe20000000a00 */
[----:B------:R-:W-:Y:S01]  /*0a30*/  UMOV UR41, 0xffffffff ;  /* 0xffffffff00297882 */ /* 0x000fe20000000000 */
[----:B------:R-:W-:Y:S01]  /*0a40*/  ISETP.GE.U32.AND P0, PT, R7, UR4, PT ;  /* 0x0000000407007c0c */ /* 0x000fe2000bf06070 */
[----:B------:R-:W-:Y:S01]  /*0a50*/  UMOV UR42, 0xffffffff ;  /* 0xffffffff002a7882 */ /* 0x000fe20000000000 */
[----:B------:R-:W-:Y:S01]  /*0a60*/  UMOV UR43, 0xffffffff ;  /* 0xffffffff002b7882 */ /* 0x000fe20000000000 */
[----:B------:R-:W-:Y:S02]  /*0a70*/  PRMT R0, RZ, 0x7610, R0 ;  /* 0x00007610ff007816 */ /* 0x000fe40000000000 */
[----:B------:R-:W-:-:S13]  /*0a80*/  ISETP.GE.U32.AND.EX P0, PT, R6, UR5, PT, P0 ;  /* 0x0000000506007c0c */ /* 0x000fda000bf06100 */
[----:B------:R-:W-:Y:S05]  /*0a90*/  @P0 BRA `(.L_x_8) ;  /* 0x0000000400480947 */ /* 0x000fea0003800000 */
[----:B------:R-:W-:Y:S01]  /*0aa0*/  ULDC.64 UR16, c[0x0][0x628] ;  /* 0x00018a0000107ab9 */ /* 0x000fe20000000a00 */
[C---:B------:R-:W-:Y:S01]  /*0ab0*/  R2UR UR19, R7.reuse ;  /* 0x00000000071372ca */ /* 0x040fe200000e0000 */
[----:B------:R-:W-:Y:S01]  /*0ac0*/  ULDC UR18, c[0x0][0x630] ;  /* 0x00018c0000127ab9 */ /* 0x000fe20000000800 */
[----:B------:R-:W-:Y:S02]  /*0ad0*/  ISETP.NE.U32.AND P0, PT, RZ, UR16, PT ;  /* 0x00000010ff007c0c */ /* 0x000fe4000bf05070 */
[----:B------:R-:W-:Y:S02]  /*0ae0*/  R2UR UR4, R7 ;  /* 0x00000000070472ca */ /* 0x000fe400000e0000 */
[----:B------:R-:W-:Y:S02]  /*0af0*/  ISETP.NE.AND.EX P0, PT, RZ, UR17, PT, P0 ;  /* 0x00000011ff007c0c */ /* 0x000fe4000bf05300 */
[----:B------:R-:W-:-:S11]  /*0b00*/  R2UR UR5, R6 ;  /* 0x00000000060572ca */ /* 0x000fd600000e0000 */
[----:B------:R-:W-:Y:S05]  /*0b10*/  @!P0 BRA `(.L_x_9) ;  /* 0x0000000000308947 */ /* 0x000fea0003800000 */
[----:B------:R-:W-:Y:S01]  /*0b20*/  R2UR UR4, R7 ;  /* 0x00000000070472ca */ /* 0x000fe200000e0000 */
[----:B------:R-:W-:Y:S01]  /*0b30*/  ULDC UR9, c[0x0][0x634] ;  /* 0x00018d0000097ab9 */ /* 0x000fe20000000800 */
[----:B------:R-:W-:-:S11]  /*0b40*/  R2UR UR13, R6 ;  /* 0x00000000060d72ca */ /* 0x000fd600000e0000 */
[----:B------:R-:W-:-:S04]  /*0b50*/  UIADD3 UR9, UP0, UR4, UR9, URZ ;  /* 0x0000000904097290 */ /* 0x000fc8000ff1e03f */
[----:B------:R-:W-:-:S04]  /*0b60*/  UIADD3.X UR13, URZ, UR13, URZ, UP0, !UPT ;  /* 0x0000000d3f0d7290 */ /* 0x000fc800087fe43f */
[----:B------:R-:W-:-:S04]  /*0b70*/  UIMAD.WIDE.U32 UR4, UR13, UR16, URZ ;  /* 0x000000100d0472a5 */ /* 0x000fc8000f8e003f */
[----:B------:R-:W-:Y:S02]  /*0b80*/  UIMAD.WIDE.U32 UR6, UP0, UR9, UR17, UR4 ;  /* 0x00000011090672a5 */ /* 0x000fe4000f800004 */
[----:B------:R-:W-:Y:S02]  /*0b90*/  UIMAD.WIDE.U32 UR4, UR9, UR16, URZ ;  /* 0x00000010090472a5 */ /* 0x000fe4000f8e003f */
[----:B------:R-:W-:Y:S02]  /*0ba0*/  UIADD3.X UR15, URZ, URZ, URZ, UP0, !UPT ;  /* 0x0000003f3f0f7290 */ /* 0x000fe400087fe43f */
[----:B------:R-:W-:Y:S01]  /*0bb0*/  UIADD3 URZ, UP0, UR5, UR6, URZ ;  /* 0x00000006053f7290 */ /* 0x000fe2000ff1e03f */
[----:B------:R-:W-:-:S03]  /*0bc0*/  UMOV UR14, UR7 ;  /* 0x00000007000e7c82 */ /* 0x000fc60008000000 */
[----:B------:R-:W-:-:S12]  /*0bd0*/  UIMAD.WIDE.U32.X UR4, UR13, UR17, UR14, UP0 ;  /* 0x000000110d0472a5 */ /* 0x000fd800080e040e */
.L_x_9:
[----:B------:R-:W-:Y:S01]  /*0be0*/  USHF.R.U64 UR43, UR4, UR18, UR5 ;  /* 0x00000012042b7299 */ /* 0x000fe20008001205 */
[----:B------:R-:W-:Y:S01]  /*0bf0*/  R2UR UR7, R6 ;  /* 0x00000000060772ca */ /* 0x000fe200000e0000 */
[----:B------:R-:W-:Y:S02]  /*0c00*/  USHF.R.U32.HI UR4, URZ, UR18, UR5 ;  /* 0x000000123f047299 */ /* 0x000fe40008011605 */
[----:B------:R-:W-:Y:S01]  /*0c10*/  UIADD3 UR5, UP0, URZ, -UR43, URZ ;  /* 0x8000002b3f057290 */ /* 0x000fe2000ff1e03f */
[----:B------:R-:W-:Y:S01]  /*0c20*/  ULDC.64 UR14, c[0x0][0x620] ;  /* 0x00018800000e7ab9 */ /* 0x000fe20000000a00 */
[----:B------:R-:W-:Y:S02]  /*0c30*/  UMOV UR6, UR19 ;  /* 0x0000001300067c82 */ /* 0x000fe40008000000 */
[----:B------:R-:W-:Y:S01]  /*0c40*/  UIADD3.X UR4, URZ, ~UR4, URZ, UP0, !UPT ;  /* 0x800000043f047290 */ /* 0x000fe200087fe43f */
[----:B------:R-:W-:Y:S01]  /*0c50*/  ULDC UR9, c[0x0][0x618] ;  /* 0x0001860000097ab9 */ /* 0x000fe20000000800 */
[----:B------:R-:W-:-:S02]  /*0c60*/  UIMAD UR12, UR11, UR12, UR10 ;  /* 0x0000000c0b0c72a4 */ /* 0x000fc4000f8e020a */
[----:B------:R-:W-:Y:S02]  /*0c70*/  UIMAD UR4, UR4, UR14, URZ ;  /* 0x0000000e040472a4 */ /* 0x000fe4000f8e023f */
[----:B------:R-:W-:Y:S02]  /*0c80*/  UIMAD.WIDE.U32 UR6, UR5, UR14, UR6 ;  /* 0x0000000e050672a5 */ /* 0x000fe4000f8e0006 */
[----:B------:R-:W-:Y:S01]  /*0c90*/  UIMAD UR4, UR5, UR15, UR4 ;  /* 0x0000000f050472a4 */ /* 0x000fe2000f8e0204 */
[----:B------:R-:W-:Y:S01]  /*0ca0*/  ULDC UR10, c[0x0][0x608] ;  /* 0x00018200000a7ab9 */ /* 0x000fe20000000800 */
[----:B------:R-:W-:Y:S02]  /*0cb0*/  ULDC UR18, c[0x0][0x658] ;  /* 0x0001960000127ab9 */ /* 0x000fe40000000800 */
[----:B------:R-:W-:Y:S01]  /*0cc0*/  UIADD3 UR7, UR7, UR4, URZ ;  /* 0x0000000407077290 */ /* 0x000fe2000fffe03f */
[----:B------:R-:W-:Y:S02]  /*0cd0*/  UMOV UR11, 0xffffffff ;  /* 0xffffffff000b7882 */ /* 0x000fe40000000000 */
[----:B------:R-:W-:Y:S01]  /*0ce0*/  ULDC.64 UR4, c[0x0][0x640] ;  /* 0x0001900000047ab9 */ /* 0x000fe20000000a00 */
[----:B------:R-:W-:Y:S01]  /*0cf0*/  USHF.R.U64 UR16, UR6, UR9, UR7 ;  /* 0x0000000906107299 */ /* 0x000fe20008001207 */
[----:B------:R-:W-:Y:S01]  /*0d00*/  ISETP.NE.U32.AND P0, PT, RZ, UR4, PT ;  /* 0x00000004ff007c0c */ /* 0x000fe2000bf05070 */
[----:B------:R-:W-:-:S02]  /*0d10*/  USHF.R.U32.HI UR7, URZ, UR9, UR7 ;  /* 0x000000093f077299 */ /* 0x000fc40008011607 */
[----:B------:R-:W-:Y:S01]  /*0d20*/  USHF.L.U32 UR6, UR11, UR18, URZ ;  /* 0x000000120b067299 */ /* 0x000fe2000800063f */
[----:B------:R-:W-:Y:S01]  /*0d30*/  ISETP.NE.AND.EX P0, PT, RZ, UR5, PT, P0 ;  /* 0x00000005ff007c0c */ /* 0x000fe2000bf05300 */
[----:B------:R-:W-:Y:S02]  /*0d40*/  USHF.R.U64 UR22, UR16, UR10, UR7 ;  /* 0x0000000a10167299 */ /* 0x000fe40008001207 */
[----:B------:R-:W-:Y:S02]  /*0d50*/  USHF.R.U32.HI UR7, URZ, UR10, UR7 ;  /* 0x0000000a3f077299 */ /* 0x000fe40008011607 */
[----:B------:R-:W-:Y:S02]  /*0d60*/  UISETP.NE.AND UP1, UPT, UR46, URZ, UPT ;  /* 0x0000003f2e00728c */ /* 0x000fe4000bf25270 */
[----:B------:R-:W-:Y:S01]  /*0d70*/  USHF.R.U64 UR23, UR22, UR18, UR7 ;  /* 0x0000001216177299 */ /* 0x000fe20008001207 */
[----:B------:R-:W-:Y:S01]  /*0d80*/  ULDC UR17, c[0x0][0x600] ;  /* 0x0001800000117ab9 */ /* 0x000fe20000000800 */
[----:B------:R-:W-:-:S02]  /*0d90*/  ULOP3.LUT UR13, URZ, UR6, URZ, 0x33, !UPT ;  /* 0x000000063f0d7292 */ /* 0x000fc4000f8e333f */
[----:B------:R-:W-:Y:S02]  /*0da0*/  UIADD3 UR15, UR17, -0x1, URZ ;  /* 0xffffffff110f7890 */ /* 0x000fe4000fffe03f */
[----:B------:R-:W-:Y:S02]  /*0db0*/  USEL UR12, UR8, UR12, !UP1 ;  /* 0x0000000c080c7287 */ /* 0x000fe4000c800000 */
[----:B------:R-:W-:Y:S01]  /*0dc0*/  USHF.R.U32.HI UR7, URZ, UR18, UR7 ;  /* 0x000000123f077299 */ /* 0x000fe20008011607 */
[----:B------:R-:W-:Y:S01]  /*0dd0*/  ULDC UR19, c[0x0][0x648] ;  /* 0x0001920000137ab9 */ /* 0x000fe20000000800 */
[----:B------:R-:W-:Y:S01]  /*0de0*/  ULDC UR20, c[0x0][0x638] ;  /* 0x00018e0000147ab9 */ /* 0x000fe20000000800 */
[----:B------:R-:W-:Y:S01]  /*0df0*/  UMOV UR21, 0x1 ;  /* 0x0000000100157882 */ /* 0x000fe20000000000 */
[----:B------:R-:W-:Y:S01]  /*0e00*/  UMOV UR6, UR23 ;  /* 0x0000001700067c82 */ /* 0x000fe20008000000 */
[----:B------:R-:W-:Y:S07]  /*0e10*/  @!P0 BRA `(.L_x_10) ;  /* 0x0000000000308947 */ /* 0x000fee0003800000 */
[----:B------:R-:W-:Y:S02]  /*0e20*/  ULDC UR10, c[0x0][0x64c] ;  /* 0x00019300000a7ab9 */ /* 0x000fe40000000800 */
        /* <DEDUP_REMOVED lines=8> */
[----:B------:R-:W-:-:S07]  /*0eb0*/  UIMAD.WIDE.U32.X UR4, UR14, UR5, UR10, UP0 ;  /* 0x000000050e0472a5 */ /* 0x000fce00080e040a */
[----:B------:R-:W-:Y:S01]  /*0ec0*/  UMOV UR6, UR4 ;  /* 0x0000000400067c82 */ /* 0x000fe20008000000 */
[----:B------:R-:W-:-:S05]  /*0ed0*/  UMOV UR7, UR5 ;  /* 0x0000000500077c82 */ /* 0x000fca0008000000 */
.L_x_10:
[----:B------:R-:W-:Y:S01]  /*0ee0*/  USHF.R.U64 UR5, UR6, UR19, UR7 ;  /* 0x0000001306057299 */ /* 0x000fe20008001207 */
[----:B------:R-:W-:Y:S01]  /*0ef0*/  IMAD.MOV.U32 R0, RZ, RZ, 0x1 ;  /* 0x00000001ff007424 */ /* 0x000fe200078e00ff */
[----:B------:R-:W-:Y:S02]  /*0f00*/  USHF.L.U32 UR4, UR21, UR18, URZ ;  /* 0x0000001215047299 */ /* 0x000fe4000800063f */
[----:B------:R-:W-:Y:S02]  /*0f10*/  ULOP3.LUT UR13, UR22, UR13, URZ, 0xc0, !UPT ;  /* 0x0000000d160d7292 */ /* 0x000fe4000f8ec03f */
[----:B------:R-:W-:Y:S02]  /*0f20*/  UIADD3 UR6, -UR5, URZ, URZ ;  /* 0x0000003f05067290 */ /* 0x000fe4000fffe13f */
[----:B------:R-:W-:Y:S02]  /*0f30*/  UIMAD UR13, UR4, UR5, UR13 ;  /* 0x00000005040d72a4 */ /* 0x000fe4000f8e020d */
[----:B------:R-:W-:-:S02]  /*0f40*/  ULOP3.LUT UR15, UR16, UR15, URZ, 0xc0, !UPT ;  /* 0x0000000f100f7292 */ /* 0x000fc4000f8ec03f */
[----:B------:R-:W-:Y:S01]  /*0f50*/  UIMAD UR4, UR6, UR20, UR23 ;  /* 0x00000014060472a4 */ /* 0x000fe2000f8e0217 */
[----:B------:R-:W-:Y:S01]  /*0f60*/  ULDC UR5, c[0x0][0x610] ;  /* 0x0001840000057ab9 */ /* 0x000fe20000000800 */
[----:B------:R-:W-:Y:S02]  /*0f70*/  UISETP.NE.AND UP0, UPT, UR46, URZ, UPT ;  /* 0x0000003f2e00728c */ /* 0x000fe4000bf05270 */
[----:B------:R-:W-:Y:S02]  /*0f80*/  UIMAD UR12, UR13, UR5, UR12 ;  /* 0x000000050d0c72a4 */ /* 0x000fe4000f8e020c */
[----:B------:R-:W-:-:S04]  /*0f90*/  UIMAD UR4, UR4, UR17, UR15 ;  /* 0x00000011040472a4 */ /* 0x000fc8000f8e020f */
[----:B------:R-:W-:Y:S02]  /*0fa0*/  USEL UR42, UR4, UR12, !UP0 ;  /* 0x0000000c042a7287 */ /* 0x000fe4000c000000 */
[----:B------:R-:W-:-:S12]  /*0fb0*/  USEL UR41, UR12, UR4, !UP0 ;  /* 0x000000040c297287 */ /* 0x000fd8000c000000 */
.L_x_8:
[----:B------:R-:W-:-:S08]  /*0fc0*/  NOP ;  /* 0x0000000000007918 */ /* 0x000fd00000000000 */
[----:B------:R-:W1:Y:S02]  /*0fd0*/  USETMAXREG.TRY_ALLOC.CTAPOOL UP0, 0xf0 ;  /* 0x000000f0000079c8 */ /* 0x000e640008000600 */
[----:B-1----:R-:W-:-:S13]  /*0fe0*/  PLOP3.LUT P0, PT, PT, PT, UP0, 0x80, 0x0 ;  /* 0x000000000000781c */ /* 0x002fda0003f0f008 */
[----:B------:R-:W-:Y:S05]  /*0ff0*/  @!P0 BRA `(.L_x_8) ;  /* 0xfffffffc00f08947 */ /* 0x000fea000383ffff */
[----:B------:R-:W-:Y:S01]  /*1000*/  ULDC.64 UR4, c[0x0][0x598] ;  /* 0x0001660000047ab9 */ /* 0x000fe20000000a00 */
[----:B------:R-:W-:Y:S01]  /*1010*/  ULDC.64 UR36, c[0x0][0x208] ;  /* 0x0000820000247ab9 */ /* 0x000fe20000000a00 */
[----:B------:R-:W-:-:S04]  /*1020*/  ISETP.NE.U32.AND P0, PT, RZ, UR4, PT ;  /* 0x00000004ff007c0c */ /* 0x000fc8000bf05070 */
[----:B------:R-:W-:-:S13]  /*1030*/  ISETP.NE.AND.EX P0, PT, RZ, UR5, PT, P0 ;  /* 0x00000005ff007c0c */ /* 0x000fda000bf05300 */
[----:B------:R-:W-:Y:S05]  /*1040*/  @!P0 BRA `(.L_x_11) ;  /* 0x00000000001c8947 */ /* 0x000fea0003800000 */
[----:B------:R-:W1:Y:S02]  /*1050*/  LDC.64 R2, c[0x0][0x598] ;  /* 0x00016600ff027b82 */ /* 0x000e640000000a00 */
[----:B-1----:R-:W2:Y:S02]  /*1060*/  LDG.E.64 R2, desc[UR36][R2.64] ;  /* 0x0000002402027981 */ /* 0x002ea4000c1e1b00 */
[----:B--2---:R-:W-:-:S04]  /*1070*/  ISETP.NE.U32.AND P0, PT, R2, RZ, PT ;  /* 0x000000ff0200720c */ /* 0x004fc80003f05070 */
[----:B------:R-:W-:-:S13]  /*1080*/  ISETP.NE.AND.EX P0, PT, R3, RZ, PT, P0 ;  /* 0x000000ff0300720c */ /* 0x000fda0003f05300 */
[----:B------:R-:W-:Y:S05]  /*1090*/  @!P0 BRA `(.L_x_11) ;  /* 0x0000000000088947 */ /* 0x000fea0003800000 */
[----:B------:R1:W5:Y:S01]  /*10a0*/  LD.E R17, desc[UR36][R2.64] ;  /* 0x0000002402117980 */ /* 0x000362000c101900 */
[----:B------:R-:W-:Y:S05]  /*10b0*/  BRA `(.L_x_12) ;  /* 0x0000000000247947 */ /* 0x000fea0003800000 */
.L_x_11:
[----:B------:R-:W-:Y:S02]  /*10c0*/  ULDC.64 UR4, c[0x0][0x588] ;  /* 0x0001620000047ab9 */ /* 0x000fe40000000a00 */
[----:B------:R-:W-:-:S04]  /*10d0*/  ISETP.NE.U32.AND P0, PT, RZ, UR4, PT ;  /* 0x00000004ff007c0c */ /* 0x000fc8000bf05070 */
[----:B------:R-:W-:-:S13]  /*10e0*/  ISETP.NE.AND.EX P0, PT, RZ, UR5, PT, P0 ;  /* 0x00000005ff007c0c */ /* 0x000fda000bf05300 */
[----:B------:R-:W-:Y:S05]  /*10f0*/  @!P0 BRA `(.L_x_13) ;  /* 0x00000000000c8947 */ /* 0x000fea0003800000 */
[----:B------:R-:W1:Y:S02]  /*1100*/  LDC.64 R2, c[0x0][0x588] ;  /* 0x00016200ff027b82 */ /* 0x000e640000000a00 */
[----:B-1----:R2:W5:Y:S01]  /*1110*/  LDG.E R17, desc[UR36][R2.64] ;  /* 0x0000002402117981 */ /* 0x002562000c1e1900 */
[----:B------:R-:W-:Y:S05]  /*1120*/  BRA `(.L_x_12) ;  /* 0x0000000000087947 */ /* 0x000fea0003800000 */
.L_x_13:
[----:B------:R-:W-:Y:S02]  /*1130*/  ULDC UR4, c[0x0][0x580] ;  /* 0x0001600000047ab9 */ /* 0x000fe40000000800 */
[----:B------:R-:W-:-:S07]  /*1140*/  MOV R17, UR4 ;  /* 0x0000000400117c02 */ /* 0x000fce0008000f00 */
.L_x_12:
[----:B------:R-:W-:Y:S02]  /*1150*/  ULDC.64 UR4, c[0x0][0x5a0] ;  /* 0x0001680000047ab9 */ /* 0x000fe40000000a00 */
[----:B------:R-:W-:-:S04]  /*1160*/  ISETP.NE.U32.AND P0, PT, RZ, UR4, PT ;  /* 0x00000004ff007c0c */ /* 0x000fc8000bf05070 */
[----:B------:R-:W-:-:S13]  /*1170*/  ISETP.NE.AND.EX P0, PT, RZ, UR5, PT, P0 ;  /* 0x00000005ff007c0c */ /* 0x000fda000bf05300 */
[----:B------:R-:W-:Y:S05]  /*1180*/  @!P0 BRA `(.L_x_14) ;  /* 0x00000000001c8947 */ /* 0x000fea0003800000 */
[----:B-12---:R-:W1:Y:S02]  /*1190*/  LDC.64 R2, c[0x0][0x5a0] ;  /* 0x00016800ff027b82 */ /* 0x006e640000000a00 */
[----:B-1----:R-:W2:Y:S02]  /*11a0*/  LDG.E.64 R2, desc[UR36][R2.64] ;  /* 0x0000002402027981 */ /* 0x002ea4000c1e1b00 */
[----:B--2---:R-:W-:-:S04]  /*11b0*/  ISETP.NE.U32.AND P0, PT, R2, RZ, PT ;  /* 0x000000ff0200720c */ /* 0x004fc80003f05070 */
[----:B------:R-:W-:-:S13]  /*11c0*/  ISETP.NE.AND.EX P0, PT, R3, RZ, PT, P0 ;  /* 0x000000ff0300720c */ /* 0x000fda0003f05300 */
[----:B------:R-:W-:Y:S05]  /*11d0*/  @!P0 BRA `(.L_x_14) ;  /* 0x0000000000088947 */ /* 0x000fea0003800000 */
[----:B------:R1:W5:Y:S01]  /*11e0*/  LD.E R18, desc[UR36][R2.64] ;  /* 0x0000002402127980 */ /* 0x000362000c101900 */
[----:B------:R-:W-:Y:S05]  /*11f0*/  BRA `(.L_x_15) ;  /* 0x0000000000247947 */ /* 0x000fea0003800000 */
.L_x_14:
[----:B------:R-:W-:Y:S02]  /*1200*/  ULDC.64 UR4, c[0x0][0x590] ;  /* 0x0001640000047ab9 */ /* 0x000fe40000000a00 */
[----:B------:R-:W-:-:S04]  /*1210*/  ISETP.NE.U32.AND P0, PT, RZ, UR4, PT ;  /* 0x00000004ff007c0c */ /* 0x000fc8000bf05070 */
[----:B------:R-:W-:-:S13]  /*1220*/  ISETP.NE.AND.EX P0, PT, RZ, UR5, PT, P0 ;  /* 0x00000005ff007c0c */ /* 0x000fda000bf05300 */
[----:B------:R-:W-:Y:S05]  /*1230*/  @!P0 BRA `(.L_x_16) ;  /* 0x00000000000c8947 */ /* 0x000fea0003800000 */
[----:B-12---:R-:W1:Y:S02]  /*1240*/  LDC.64 R2, c[0x0][0x590] ;  /* 0x00016400ff027b82 */ /* 0x006e640000000a00 */
[----:B-1----:R2:W5:Y:S01]  /*1250*/  LDG.E R18, desc[UR36][R2.64] ;  /* 0x0000002402127981 */ /* 0x002562000c1e1900 */
[----:B------:R-:W-:Y:S05]  /*1260*/  BRA `(.L_x_15) ;  /* 0x0000000000087947 */ /* 0x000fea0003800000 */
.L_x_16:
[----:B------:R-:W-:Y:S02]  /*1270*/  ULDC UR4, c[0x0][0x584] ;  /* 0x0001610000047ab9 */ /* 0x000fe40000000800 */
[----:B------:R-:W-:-:S07]  /*1280*/  IMAD.U32 R18, RZ, RZ, UR4 ;  /* 0x00000004ff127e24 */ /* 0x000fce000f8e00ff */
.L_x_15:
[----:B------:R-:W-:-:S13]  /*1290*/  LOP3.LUT P0, RZ, R0, 0xff, RZ, 0xc0, !PT ;  /* 0x000000ff00ff7812 */ /* 0x000fda000780c0ff */
[----:B------:R-:W-:Y:S05]  /*12a0*/  @!P0 EXIT ;  /* 0x000000000000894d */ /* 0x000fea0003800000 */
[----:B------:R-:W-:Y:S01]  /*12b0*/  ULDC UR4, c[0x0][0x28c] ;  /* 0x0000a30000047ab9 */ /* 0x000fe20000000800 */
[----:B------:R-:W-:Y:S01]  /*12c0*/  UMOV UR38, URZ ;  /* 0x0000003f00267c82 */ /* 0x000fe20008000000 */
[----:B------:R-:W-:Y:S01]  /*12d0*/  UIADD3 UR4, UR4, 0x7f, URZ ;  /* 0x0000007f04047890 */ /* 0x000fe2000fffe03f */
[----:B------:R-:W-:-:S03]  /*12e0*/  UMOV UR39, URZ ;  /* 0x0000003f00277c82 */ /* 0x000fc60008000000 */
[----:B------:R-:W-:-:S04]  /*12f0*/  USHF.R.S32.HI UR5, URZ, 0x1f, UR4 ;  /* 0x0000001f3f057899 */ /* 0x000fc80008011404 */
[----:B------:R-:W-:-:S04]  /*1300*/  ULEA.HI UR5, UR5, UR4, URZ, 0x7 ;  /* 0x0000000405057291 */ /* 0x000fc8000f8f383f */
[----:B------:R-:W-:-:S12]  /*1310*/  USHF.R.S32.HI UR44, URZ, 0x7, UR5 ;  /* 0x000000073f2c7899 */ /* 0x000fd80008011405 */
.L_x_552:
[----:B------:R-:W3:Y:S01]  /*1320*/  S2R R0, SR_TID.X ;  /* 0x0000000000007919 */ /* 0x000ee20000002100 */
[----:B----4-:R-:W4:Y:S01]  /*1330*/  S2UR UR7, SR_CgaCtaId ;  /* 0x00000000000779c3 */ /* 0x010f220000008800 */
[----:B------:R-:W-:Y:S02]  /*1340*/  UMOV UR6, 0x400 ;  /* 0x0000040000067882 */ /* 0x000fe40000000000 */
[----:B----4-:R-:W-:Y:S01]  /*1350*/  ULEA UR6, UR7, UR6, 0x18 ;  /* 0x0000000607067291 */ /* 0x010fe2000f8ec03f */
[----:B---3--:R-:W-:-:S04]  /*1360*/  LOP3.LUT R0, R0, 0x80, RZ, 0xc0, !PT ;  /* 0x0000008000007812 */ /* 0x008fc800078ec0ff */
[----:B------:R-:W-:-:S06]  /*1370*/  SHF.R.U32.HI R0, RZ, 0x7, R0 ;  /* 0x00000007ff007819 */ /* 0x000fcc0000011600 */
[----:B------:R-:W3:Y:S02]  /*1380*/  SHFL.IDX PT, R0, R0, RZ, 0x1f ;  /* 0x00001fff00007589 */ /* 0x000ee400000e0000 */
[----:B---3--:R-:W-:-:S13]  /*1390*/  R2UR UR4, R0 ;  /* 0x00000000000472ca */ /* 0x008fda00000e0000 */
[----:B------:R-:W-:-:S04]  /*13a0*/  ULEA.HI UR5, UR4, UR4, URZ, 0x1 ;  /* 0x0000000404057291 */ /* 0x000fc8000f8f083f */
[----:B------:R-:W-:-:S04]  /*13b0*/  ULOP3.LUT UR5, UR5, 0x7fffe, URZ, 0xc0, !UPT ;  /* 0x0007fffe05057892 */ /* 0x000fc8000f8ec03f */
[----:B------:R-:W-:-:S03]  /*13c0*/  UIADD3 UR5, UR4, -UR5, URZ ;  /* 0x8000000504057290 */ /* 0x000fc6000fffe03f */
[----:B------:R-:W-:Y:S01]  /*13d0*/  ULDC UR4, c[0x0][0x28c] ;  /* 0x0000a30000047ab9 */ /* 0x000fe20000000800 */
[----:B------:R-:W-:Y:S01]  /*13e0*/  ULEA UR5, UR5, UR6, 0xd ;  /* 0x0000000605057291 */ /* 0x000fe2000f8e683f */
[----:B------:R-:W-:-:S03]  /*13f0*/  ISETP.LT.AND P0, PT, RZ, UR4, PT ;  /* 0x00000004ff007c0c */ /* 0x000fc6000bf01270 */
[----:B------:R-:W-:-:S04]  /*1400*/  UIADD3 UR5, UR5, 0x100, URZ ;  /* 0x0000010005057890 */ /* 0x000fc8000fffe03f */
[----:B------:R-:W-:-:S04]  /*1410*/  USHF.R.U32.HI UR5, URZ, 0x4, UR5 ;  /* 0x000000043f057899 */ /* 0x000fc80008011605 */
[----:B------:R-:W-:-:S04]  /*1420*/  ULOP3.LUT UR5, UR5, 0x3fff, URZ, 0xc0, !UPT ;  /* 0x00003fff05057892 */ /* 0x000fc8000f8ec03f */
[----:B------:R-:W-:Y:S01]  /*1430*/  ULOP3.LUT UR45, UR5, 0x10000, URZ, 0xfc, !UPT ;  /* 0x00010000052d7892 */ /* 0x000fe2000f8efc3f */
[----:B0-2---:R-:W-:Y:S11]  /*1440*/  @P0 BRA `(.L_x_17) ;  /* 0x0000000000400947 */ /* 0x005ff60003800000 */
[----:B------:R-:W-:Y:S01]  /*1450*/  MOV R0, 0x0 ;  /* 0x0000000000007802 */ /* 0x000fe20000000f00 */
[----:B------:R-:W-:Y:S01]  /*1460*/  ULDC.64 UR4, c[0x4][0x68] ;  /* 0x01001a0000047ab9 */ /* 0x000fe20000000a00 */
[----:B------:R-:W-:Y:S01]  /*1470*/  ULDC.64 UR6, c[0x4][0x8] ;  /* 0x0100020000067ab9 */ /* 0x000fe20000000a00 */
[----:B------:R-:W-:Y:S01]  /*1480*/  IMAD.U32 R4, RZ, RZ, UR4 ;  /* 0x00000004ff047e24 */ /* 0x000fe2000f8e00ff */
[----:B-12---:R1:W2:Y:S01]  /*1490*/  LDC.64 R2, c[0x4][R0] ;  /* 0x0100000000027b82 */ /* 0x0062a20000000a00 */
[----:B------:R-:W-:Y:S01]  /*14a0*/  MOV R5, UR5 ;  /* 0x0000000500057c02 */ /* 0x000fe20008000f00 */
[----:B------:R-:W-:Y:S01]  /*14b0*/  ULDC.64 UR4, c[0x4][0x70] ;  /* 0x01001c0000047ab9 */ /* 0x000fe20000000a00 */
[----:B------:R-:W-:Y:S01]  /*14c0*/  MOV R10, UR6 ;  /* 0x00000006000a7c02 */ /* 0x000fe20008000f00 */
[----:B0-----:R-:W-:Y:S01]  /*14d0*/  IMAD.U32 R6, RZ, RZ, UR4 ;  /* 0x00000004ff067e24 */ /* 0x001fe2000f8e00ff */
[----:B------:R-:W-:Y:S01]  /*14e0*/  MOV R12, 0x1 ;  /* 0x00000001000c7802 */ /* 0x000fe20000000f00 */
[----:B------:R-:W-:-:S02]  /*14f0*/  IMAD.U32 R7, RZ, RZ, UR5 ;  /* 0x00000005ff077e24 */ /* 0x000fc4000f8e00ff */
[----:B------:R-:W-:Y:S02]  /*1500*/  IMAD.U32 R11, RZ, RZ, UR7 ;  /* 0x00000007ff0b7e24 */ /* 0x000fe4000f8e00ff */
[----:B------:R-:W-:Y:S02]  /*1510*/  IMAD.MOV.U32 R8, RZ, RZ, 0x1e1 ;  /* 0x000001e1ff087424 */ /* 0x000fe400078e00ff */
[----:B-1----:R-:W-:-:S07]  /*1520*/  IMAD.MOV.U32 R13, RZ, RZ, RZ ;  /* 0x000000ffff0d7224 */ /* 0x002fce00078e00ff */
[----:B------:R-:W-:-:S07]  /*1530*/  LEPC R20, `(.L_x_17) ;  /* 0x000000001014794e */ /* 0x000fce0000000000 */
[----:B--2--5:R-:W-:Y:S05]  /*1540*/  CALL.ABS.NOINC R2 ;  /* 0x0000000002007343 */ /* 0x024fea0003c00000 */
.L_x_17:
[----:B------:R-:W-:-:S06]  /*1550*/  ULOP3.LUT UR4, UR40, 0x1, URZ, 0xfc, !UPT ;  /* 0x0000000128047892 */ /* 0x000fcc000f8efc3f */
[----:B------:R-:W-:-:S05]  /*1560*/  IMAD.U32 R0, RZ, RZ, UR4 ;  /* 0x00000004ff007e24 */ /* 0x000fca000f8e00ff */
[----:B------:R-:W-:-:S13]  /*1570*/  ISETP.NE.AND P0, PT, R0, 0x3, PT ;  /* 0x000000030000780c */ /* 0x000fda0003f05270 */
[----:B------:R-:W-:Y:S05]  /*1580*/  @!P0 BRA `(.L_x_18) ;  /* 0x0000000000048947 */ /* 0x000fea0003800000 */
[----:B------:R-:W-:Y:S01]  /*1590*/  BPT.TRAP 0x1 ;  /* 0x000000040000795c */ /* 0x000fe20000300000 */
.L_x_18:
[----:B------:R-:W3:Y:S01]  /*15a0*/  S2UR UR5, SR_CgaCtaId ;  /* 0x00000000000579c3 */ /* 0x000ee20000008800 */
[----:B------:R-:W-:Y:S01]  /*15b0*/  UMOV UR4, 0x400 ;  /* 0x0000040000047882 */ /* 0x000fe20000000000 */
[----:B-12---:R-:W-:Y:S01]  /*15c0*/  IMAD.U32 R2, RZ, RZ, UR38 ;  /* 0x00000026ff027e24 */ /* 0x006fe2000f8e00ff */
[----:B------:R-:W-:-:S04]  /*15d0*/  MOV R3, UR39 ;  /* 0x0000002700037c02 */ /* 0x000fc80008000f00 */
[----:B------:R-:W-:Y:S01]  /*15e0*/  SHF.L.U32 R2, R2, 0x1f, RZ ;  /* 0x0000001f02027819 */ /* 0x000fe200000006ff */
[----:B---3--:R-:W-:-:S06]  /*15f0*/  ULEA UR4, UR5, UR4, 0x18 ;  /* 0x0000000405047291 */ /* 0x008fcc000f8ec03f */
[----:B------:R-:W-:-:S05]  /*1600*/  IMAD.U32 R0, RZ, RZ, UR4 ;  /* 0x00000004ff007e24 */ /* 0x000fca000f8e00ff */
[----:B------:R-:W-:-:S04]  /*1610*/  LEA R3, R3, R0, 0x3 ;  /* 0x0000000003037211 */ /* 0x000fc800078e18ff */
[----:B------:R1:W2:Y:S01]  /*1620*/  SYNCS.PHASECHK.TRANS64.TRYWAIT P1, [R3+URZ], R2 ;  /* 0x00000002030075a7 */ /* 0x0002a2000802017f */
[----:B------:R-:W-:Y:S05]  /*1630*/  @!P0 BRA `(.L_x_19) ;  /* 0x0000000000048947 */ /* 0x000fea0003800000 */
[----:B------:R-:W-:Y:S01]  /*1640*/  BPT.TRAP 0x1 ;  /* 0x000000040000795c */ /* 0x000fe20000300000 */
.L_x_19:
[----:B--2---:R-:W-:Y:S05]  /*1650*/  @P1 BRA `(.L_x_20) ;  /* 0x0000000000081947 */ /* 0x004fea0003800000 */
[----:B------:R-:W2:Y:S02]  /*1660*/  SYNCS.PHASECHK.TRANS64.TRYWAIT P1, [R3+URZ], R2 ;  /* 0x00000002030075a7 */ /* 0x000ea4000802017f */
[----:B--2---:R-:W-:Y:S05]  /*1670*/  @!P1 BRA `(.L_x_21) ;  /* 0x0000016c00c89947 */ /* 0x004fea0003800000 */
.L_x_20:
[----:B------:R-:W-:-:S04]  /*1680*/  UISETP.LT.AND UP0, UPT, UR44, 0x1, UPT ;  /* 0x000000012c00788c */ /* 0x000fc8000bf01270 */
[----:B------:R-:W-:-:S06]  /*1690*/  USEL UR4, UR44, 0x1, UP0 ;  /* 0x000000012c047887 */ /* 0x000fcc0008000000 */
[----:B-12---:R-:W-:Y:S01]  /*16a0*/  IMAD.U32 R2, RZ, RZ, UR4 ;  /* 0x00000004ff027e24 */ /* 0x006fe2000f8e00ff */
[----:B------:R-:W-:Y:S05]  /*16b0*/  WARPSYNC.ALL ;  /* 0x0000000000007948 */ /* 0x000fea0003800000 */
[----:B------:R-:W-:-:S04]  /*16c0*/  IADD3 R2, -R2, UR44, RZ ;  /* 0x0000002c02027c10 */ /* 0x000fc8000fffe1ff */
[----:B------:R-:W-:Y:S02]  /*16d0*/  ISETP.GE.AND P1, PT, R2, 0x1, PT ;  /* 0x000000010200780c */ /* 0x000fe40003f26270 */
[----:B------:R-:W-:Y:S01]  /*16e0*/  R2UR UR4, R0 ;  /* 0x00000000000472ca */ /* 0x000fe200000e0000 */
[----:B------:R-:W-:Y:S01]  /*16f0*/  ULEA UR5, UR39, UR45, 0xb ;  /* 0x0000002d27057291 */ /* 0x000fe2000f8e583f */
[----:B------:R-:W-:Y:S01]  /*1700*/  WARPGROUP.ARRIVE ;  /* 0x00000000000079c5 */ /* 0x000fe20000000000 */
[----:B------:R-:W-:Y:S01]  /*1710*/  UMOV UR9, 0x40000040 ;  /* 0x4000004000097882 */ /* 0x000fe20000000000 */
[----:B------:R-:W-:Y:S01]  /*1720*/  UMOV UR11, 0x40000040 ;  /* 0x40000040000b7882 */ /* 0x000fe20000000000 */
[----:B------:R-:W-:Y:S03]  /*1730*/  STL [R1+0x2cc], R19 ;  /* 0x0002cc1301007387 */ /* 0x000fe60000100800 */
[----:B------:R-:W-:Y:S01]  /*1740*/  UMOV UR8, UR5 ;  /* 0x0000000500087c82 */ /* 0x000fe20008000000 */
[----:B-----5:R1:W-:Y:S04]  /*1750*/  STL [R1+0x2c8], R18 ;  /* 0x0002c81201007387 */ /* 0x0203e80000100800 */
[----:B------:R-:W-:Y:S01]  /*1760*/  UIADD3 UR4, UR4, 0x18100, URZ ;  /* 0x0001810004047890 */ /* 0x000fe2000fffe03f */
[----:B------:R2:W-:Y:S03]  /*1770*/  STL [R1+0x2c4], R17 ;  /* 0x0002c41101007387 */ /* 0x0005e60000100800 */
[----:B------:R-:W-:Y:S01]  /*1780*/  USHF.R.U32.HI UR4, URZ, 0x4, UR4 ;  /* 0x000000043f047899 */ /* 0x000fe20008011604 */
[----:B------:R3:W-:Y:S03]  /*1790*/  STL [R1+0x2c0], R16 ;  /* 0x0002c01001007387 */ /* 0x0007e60000100800 */
[----:B------:R-:W-:Y:S01]  /*17a0*/  ULOP3.LUT UR4, UR4, 0x3fff, URZ, 0xc0, !UPT ;  /* 0x00003fff04047892 */ /* 0x000fe2000f8ec03f */
[----:B------:R4:W-:Y:S03]  /*17b0*/  STL [R1+0x2bc], R2 ;  /* 0x0002bc0201007387 */ /* 0x0009e60000100800 */
[----:B------:R-:W-:Y:S01]  /*17c0*/  ULOP3.LUT UR4, UR4, 0x10000, URZ, 0xfc, !UPT ;  /* 0x0001000004047892 */ /* 0x000fe2000f8efc3f */
[----:B------:R4:W-:Y:S03]  /*17d0*/  STL [R1+0x2d0], R0 ;  /* 0x0002d00001007387 */ /* 0x0009e60000100800 */
[----:B------:R-:W-:-:S07]  /*17e0*/  ULEA UR6, UR39, UR4, 0xb ;  /* 0x0000000427067291 */ /* 0x000fce000f8e583f */
[----:B------:R-:W-:Y:S02]  /*17f0*/  UMOV UR10, UR6 ;  /* 0x00000006000a7c82 */ /* 0x000fe40008000000 */
[----:B------:R-:W-:Y:S01]  /*1800*/  IGMMA.64x256x32.S8.S8 R24, gdesc[UR8], RZ, !UPT, gsb0 ;  /* 0x06600000081879f1 */ /* 0x000fe2000c0410ff */
[----:B------:R-:W-:Y:S01]  /*1810*/  UIADD3 UR8, UR5, 0x400, URZ ;  /* 0x0000040005087890 */ /* 0x000fe2000fffe03f */
[----:B------:R-:W-:Y:S01]  /*1820*/  UMOV UR9, 0x40000040 ;  /* 0x4000004000097882 */ /* 0x000fe20000000000 */
[----:B------:R-:W-:Y:S02]  /*1830*/  WARPGROUP.DEPBAR.LE gsb0, 0x0 ;  /* 0x00008000000079c5 */ /* 0x000fe40000010000 */
[----:B------:R-:W-:Y:S01]  /*1840*/  STL.64 [R1], R24 ;  /* 0x0000001801007387 */ /* 0x000fe20000100a00 */
[----:B------:R-:W-:Y:S01]  /*1850*/  IMAD.MOV.U32 R235, RZ, RZ, R46 ;  /* 0x000000ffffeb7224 */ /* 0x000fe200078e002e */
[----:B------:R-:W-:Y:S01]  /*1860*/  MOV R234, R47 ;  /* 0x0000002f00ea7202 */ /* 0x000fe20000000f00 */
[----:B------:R-:W-:Y:S01]  /*1870*/  IMAD.MOV.U32 R233, RZ, RZ, R48 ;  /* 0x000000ffffe97224 */ /* 0x000fe200078e0030 */
[----:B------:R-:W-:Y:S01]  /*1880*/  STL.64 [R1+0x8], R26 ;  /* 0x0000081a01007387 */ /* 0x000fe20000100a00 */
        /* <DEDUP_REMOVED lines=73> */
[----:B-1----:R-:W-:Y:S01]  /*1d20*/  MOV R18, R134 ;  /* 0x0000008600127202 */ /* 0x002fe20000000f00 */
[----:B------:R-:W-:Y:S01]  /*1d30*/  IMAD.MOV.U32 R189, RZ, RZ, R105 ;  /* 0x000000ffffbd7224 */ /* 0x000fe200078e0069 */
[----:B------:R-:W-:Y:S01]  /*1d40*/  MOV R15, R137 ;  /* 0x00000089000f7202 */ /* 0x000fe20000000f00 */
[----:B------:R-:W-:Y:S01]  /*1d50*/  IMAD.MOV.U32 R190, RZ, RZ, R106 ;  /* 0x000000ffffbe7224 */ /* 0x000fe200078e006a */
[----:B------:R-:W-:Y:S01]  /*1d60*/  MOV R12, R140 ;  /* 0x0000008c000c7202 */ /* 0x000fe20000000f00 */
[----:B------:R-:W-:Y:S01]  /*1d70*/  IMAD.MOV.U32 R192, RZ, RZ, R108 ;  /* 0x000000ffffc07224 */ /* 0x000fe200078e006c */
[----:B------:R-:W-:Y:S01]  /*1d80*/  MOV R9, R143 ;  /* 0x0000008f00097202 */ /* 0x000fe20000000f00 */
[----:B------:R-:W-:Y:S01]  /*1d90*/  IMAD.MOV.U32 R193, RZ, RZ, R109 ;  /* 0x000000ffffc17224 */ /* 0x000fe200078e006d */
[----:B0-----:R-:W-:Y:S01]  /*1da0*/  MOV R6, R146 ;  /* 0x0000009200067202 */ /* 0x001fe20000000f00 */
[----:B------:R-:W-:Y:S01]  /*1db0*/  IMAD.MOV.U32 R195, RZ, RZ, R111 ;  /* 0x000000ffffc37224 */ /* 0x000fe200078e006f */
[----:B------:R-:W-:Y:S01]  /*1dc0*/  MOV R3, R149 ;  /* 0x0000009500037202 */ /* 0x000fe20000000f00 */
[----:B------:R-:W-:Y:S01]  /*1dd0*/  IMAD.MOV.U32 R196, RZ, RZ, R112 ;  /* 0x000000ffffc47224 */ /* 0x000fe200078e0070 */
[----:B------:R0:W-:Y:S01]  /*1de0*/  STL.64 [R1+0x50], R44 ;  /* 0x0000502c01007387 */ /* 0x0001e20000100a00 */
[----:B------:R-:W-:-:S02]  /*1df0*/  IMAD.MOV.U32 R198, RZ, RZ, R114 ;  /* 0x000000ffffc67224 */ /* 0x000fc400078e0072 */
[----:B------:R-:W-:Y:S01]  /*1e00*/  IMAD.MOV.U32 R199, RZ, RZ, R115 ;  /* 0x000000ffffc77224 */ /* 0x000fe200078e0073 */
[----:B------:R-:W-:Y:S01]  /*1e10*/  STL [R1+0x588], R155 ;  /* 0x0005889b01007387 */ /* 0x000fe20000100800 */
[----:B------:R-:W-:Y:S02]  /*1e20*/  IMAD.MOV.U32 R201, RZ, RZ, R117 ;  /* 0x000000ffffc97224 */ /* 0x000fe400078e0075 */
[----:B------:R-:W-:Y:S02]  /*1e30*/  IMAD.MOV.U32 R202, RZ, RZ, R118 ;  /* 0x000000ffffca7224 */ /* 0x000fe400078e0076 */
[----:B------:R-:W-:Y:S02]  /*1e40*/  IMAD.MOV.U32 R204, RZ, RZ, R120 ;  /* 0x000000ffffcc7224 */ /* 0x000fe400078e0078 */
[----:B------:R-:W-:Y:S02]  /*1e50*/  IMAD.MOV.U32 R205, RZ, RZ, R121 ;  /* 0x000000ffffcd7224 */ /* 0x000fe400078e0079 */
[----:B------:R-:W-:-:S02]  /*1e60*/  IMAD.MOV.U32 R207, RZ, RZ, R123 ;  /* 0x000000ffffcf7224 */ /* 0x000fc400078e007b */
[----:B------:R-:W-:Y:S02]  /*1e70*/  IMAD.MOV.U32 R208, RZ, RZ, R124 ;  /* 0x000000ffffd07224 */ /* 0x000fe400078e007c */
[----:B------:R-:W-:Y:S02]  /*1e80*/  IMAD.MOV.U32 R210, RZ, RZ, R126 ;  /* 0x000000ffffd27224 */ /* 0x000fe400078e007e */
[----:B------:R-:W-:Y:S02]  /*1e90*/  IMAD.MOV.U32 R211, RZ, RZ, R127 ;  /* 0x000000ffffd37224 */ /* 0x000fe400078e007f */
[----:B------:R-:W-:Y:S02]  /*1ea0*/  IMAD.MOV.U32 R23, RZ, RZ, R129 ;  /* 0x000000ffff177224 */ /* 0x000fe400078e0081 */
[----:B------:R-:W-:Y:S02]  /*1eb0*/  IMAD.MOV.U32 R22, RZ, RZ, R130 ;  /* 0x000000ffff167224 */ /* 0x000fe400078e0082 */
[----:B------:R-:W-:-:S02]  /*1ec0*/  IMAD.MOV.U32 R20, RZ, RZ, R132 ;  /* 0x000000ffff147224 */ /* 0x000fc400078e0084 */
[----:B------:R-:W-:Y:S02]  /*1ed0*/  IMAD.MOV.U32 R19, RZ, RZ, R133 ;  /* 0x000000ffff137224 */ /* 0x000fe400078e0085 */
[----:B--2---:R-:W-:Y:S02]  /*1ee0*/  IMAD.MOV.U32 R17, RZ, RZ, R135 ;  /* 0x000000ffff117224 */ /* 0x004fe400078e0087 */
[----:B---3--:R-:W-:Y:S02]  /*1ef0*/  IMAD.MOV.U32 R16, RZ, RZ, R136 ;  /* 0x000000ffff107224 */ /* 0x008fe400078e0088 */
        /* <DEDUP_REMOVED lines=8> */
[----:B----4-:R-:W-:-:S02]  /*1f80*/  IMAD.MOV.U32 R2, RZ, RZ, R150 ;  /* 0x000000ffff027224 */ /* 0x010fc400078e0096 */
[----:B------:R-:W-:Y:S02]  /*1f90*/  IMAD.MOV.U32 R0, RZ, RZ, R151 ;  /* 0x000000ffff007224 */ /* 0x000fe400078e0097 */
[----:B0-----:R-:W-:-:S06]  /*1fa0*/  WARPGROUP.ARRIVE ;  /* 0x00000000000079c5 */ /* 0x001fcc0000000000 */
[----:B------:R-:W-:Y:S03]  /*1fb0*/  IGMMA.64x256x32.S8.S8 R24, gdesc[UR8], RZ, !UPT, gsb0 ;  /* 0x06600000081879f1 */ /* 0x000fe6000c0410ff */
[----:B------:R-:W-:Y:S02]  /*1fc0*/  WARPGROUP.DEPBAR.LE gsb0, 0x0 ;  /* 0x00008000000079c5 */ /* 0x000fe40000010000 */
[----:B------:R-:W-:Y:S04]  /*1fd0*/  STL.64 [R1+0x580], R150 ;  /* 0x0005809601007387 */ /* 0x000fe80000100a00 */
        /* <DEDUP_REMOVED lines=20> */
[----:B------:R0:W-:Y:S04]  /*2120*/  STL.64 [R1+0x4d8], R108 ;  /* 0x0004d86c01007387 */ /* 0x0001e80000100a00 */
[----:B0-----:R-:W2:Y:S04]  /*2130*/  LDL.LU R108, [R1] ;  /* 0x00000000016c7983 */ /* 0x001ea80000300800 */
[----:B------:R-:W2:Y:S04]  /*2140*/  LDL.LU R109, [R1+0x4] ;  /* 0x00000400016d7983 */ /* 0x000ea80000300800 */
        /* <DEDUP_REMOVED lines=19> */
[----:B------:R-:W2:Y:S01]  /*2280*/  LDL.LU R129, [R1+0x54] ;  /* 0x0000540001817983 */ /* 0x000ea20000300800 */
        /* <DEDUP_REMOVED lines=32> */
[----:B------:R-:W-:Y:S01]  /*2490*/  UIADD3 UR8, UR5, 0x2, URZ ;  /* 0x0000000205087890 */ /* 0x000fe2000fffe03f */
[----:B------:R-:W-:Y:S01]  /*24a0*/  IMAD.MOV.U32 R215, RZ, RZ, R21 ;  /* 0x000000ffffd77224 */ /* 0x000fe200078e0015 */
[----:B------:R-:W-:Y:S01]  /*24b0*/  UIADD3 UR10, UR6, 0x2, URZ ;  /* 0x00000002060a7890 */ /* 0x000fe2000fffe03f */
[----:B------:R-:W-:Y:S01]  /*24c0*/  IMAD.MOV.U32 R216, RZ, RZ, R20 ;  /* 0x000000ffffd87224 */ /* 0x000fe200078e0014 */
[----:B------:R-:W-:Y:S01]  /*24d0*/  UMOV UR9, 0x40000040 ;  /* 0x4000004000097882 */ /* 0x000fe20000000000 */
[----:B------:R-:W-:Y:S01]  /*24e0*/  IMAD.MOV.U32 R218, RZ, RZ, R18 ;  /* 0x000000ffffda7224 */ /* 0x000fe200078e0012 */
[----:B------:R-:W-:Y:S01]  /*24f0*/  UMOV UR11, 0x40000040 ;  /* 0x40000040000b7882 */ /* 0x000fe20000000000 */
        /* <DEDUP_REMOVED lines=10> */
[----:B------:R-:W-:-:S06]  /*25a0*/  IMAD.MOV.U32 R234, RZ, RZ, R2 ;  /* 0x000000ffffea7224 */ /* 0x000fcc00078e0002 */
[----:B--2---:R-:W-:-:S06]  /*25b0*/  WARPGROUP.ARRIVE ;  /* 0x00000000000079c5 */ /* 0x004fcc0000000000 */
[----:B------:R-:W-:Y:S03]  /*25c0*/  IGMMA.64x256x32.S8.S8 R108, gdesc[UR8], R108, gsb0 ;  /* 0x06600000086c79f1 */ /* 0x000fe6000804106c */
[----:B------:R-:W-:Y:S02]  /*25d0*/  WARPGROUP.DEPBAR.LE gsb0, 0x0 ;  /* 0x00008000000079c5 */ /* 0x000fe40000010000 */
[----:B------:R-:W-:Y:S04]  /*25e0*/  STL.64 [R1], R108 ;  /* 0x0000006c01007387 */ /* 0x000fe80000100a00 */
        /* <DEDUP_REMOVED lines=63> */
[----:B0-----:R-:W2:Y:S04]  /*29e0*/  LDL.LU R155, [R1+0x588] ;  /* 0x00058800019b7983 */ /* 0x001ea80000300800 */
[----:B------:R-:W3:Y:S04]  /*29f0*/  LDL.LU.64 R150, [R1+0x580] ;  /* 0x0005800001967983 */ /* 0x000ee80000300a00 */
        /* <DEDUP_REMOVED lines=20> */
[----:B------:R-:W3:Y:S01]  /*2b40*/  LDL.LU.64 R108, [R1+0x4d8] ;  /* 0x0004d800016c7983 */ /* 0x000ee20000300a00 */
[----:B------:R-:W-:Y:S01]  /*2b50*/  UIADD3 UR8, UR5, 0x402, URZ ;  /* 0x0000040205087890 */ /* 0x000fe2000fffe03f */
[----:B------:R-:W-:Y:S01]  /*2b60*/  UMOV UR9, 0x40000040 ;  /* 0x4000004000097882 */ /* 0x000fe20000000000 */
[----:B---3--:R-:W-:-:S07]  /*2b70*/  WARPGROUP.ARRIVE ;  /* 0x00000000000079c5 */ /* 0x008fce0000000000 */
[----:B------:R-:W-:Y:S03]  /*2b80*/  IGMMA.64x256x32.S8.S8 R24, gdesc[UR8], R24, gsb0 ;  /* 0x06600000081879f1 */ /* 0x000fe60008041018 */
        /* <DEDUP_REMOVED lines=65> */
[----:B0-----:R-:W3:Y:S04]  /*2fa0*/  LDL.LU.64 R24, [R1] ;  /* 0x0000000001187983 */ /* 0x001ee80000300a00 */
        /* <DEDUP_REMOVED lines=63> */
[----:B------:R-:W-:-:S02]  /*33a0*/  UIADD3 UR8, UR5, 0x4, URZ ;  /* 0x0000000405087890 */ /* 0x000fc4000fffe03f */
[----:B------:R-:W-:Y:S01]  /*33b0*/  UIADD3 UR10, UR6, 0x4, URZ ;  /* 0x00000004060a7890 */ /* 0x000fe2000fffe03f */
[----:B------:R-:W-:Y:S01]  /*33c0*/  UMOV UR9, 0x40000040 ;  /* 0x4000004000097882 */ /* 0x000fe20000000000 */
[----:B------:R-:W-:Y:S01]  /*33d0*/  UMOV UR11, 0x40000040 ;  /* 0x40000040000b7882 */ /* 0x000fe20000000000 */
[----:B---3--:R-:W-:-:S06]  /*33e0*/  WARPGROUP.ARRIVE ;  /* 0x00000000000079c5 */ /* 0x008fcc0000000000 */
[----:B------:R-:W-:Y:S03]  /*33f0*/  IGMMA.64x256x32.S8.S8 R24, gdesc[UR8], R24, gsb0 ;  /* 0x06600000081879f1 */ /* 0x000fe60008041018 */
[----:B------:R-:W-:Y:S02]  /*3400*/  WARPGROUP.DEPBAR.LE gsb0, 0x0 ;  /* 0x00008000000079c5 */ /* 0x000fe40000010000 */
[----:B------:R-:W-:Y:S01]  /*3410*/  STL.64 [R1], R24 ;  /* 0x0000001801007387 */ /* 0x000fe20000100a00 */
[----:B------:R-:W-:Y:S01]  /*3420*/  MOV R4, R150 ;  /* 0x0000009600047202 */ /* 0x000fe20000000f00 */
[----:B------:R-:W-:Y:S01]  /*3430*/  IMAD.MOV.U32 R3, RZ, RZ, R151 ;  /* 0x000000ffff037224 */ /* 0x000fe200078e0097 */
[----:B------:R-:W-:Y:S01]  /*3440*/  MOV R7, R147 ;  /* 0x0000009300077202 */ /* 0x000fe20000000f00 */
        /* <DEDUP_REMOVED lines=36> */
[----:B------:R0:W-:Y:S01]  /*3690*/  STL.64 [R1+0x50], R44 ;  /* 0x0000502c01007387 */ /* 0x0001e20000100a00 */
[----:B------:R-:W-:Y:S01]  /*36a0*/  IMAD.MOV.U32 R206, RZ, RZ, R122 ;  /* 0x000000ffffce7224 */ /* 0x000fe200078e007a */
[----:B------:R-:W-:Y:S01]  /*36b0*/  MOV R201, R117 ;  /* 0x0000007500c97202 */ /* 0x000fe20000000f00 */
[----:B------:R-:W-:Y:S01]  /*36c0*/  IMAD.MOV.U32 R205, RZ, RZ, R121 ;  /* 0x000000ffffcd7224 */ /* 0x000fe200078e0079 */
[----:B------:R-:W3:Y:S01]  /*36d0*/  LDL.LU.64 R150, [R1+0x4d0] ;  /* 0x0004d00001967983 */ /* 0x000ee20000300a00 */
        /* <DEDUP_REMOVED lines=92> */
[----:B------:R-:W-:-:S02]  /*3ca0*/  IMAD.MOV.U32 R16, RZ, RZ, R50 ;  /* 0x000000ffff107224 */ /* 0x000fc400078e0032 */
[----:B------:R-:W-:Y:S01]  /*3cb0*/  IMAD.MOV.U32 R17, RZ, RZ, R49 ;  /* 0x000000ffff117224 */ /* 0x000fe200078e0031 */
[----:B------:R-:W3:Y:S01]  /*3cc0*/  LDL.LU.64 R102, [R1+0x410] ;  /* 0x0004100001667983 */ /* 0x000ee20000300a00 */
[----:B------:R-:W-:Y:S02]  /*3cd0*/  IMAD.MOV.U32 R0, RZ, RZ, R46 ;  /* 0x000000ffff007224 */ /* 0x000fe400078e002e */
[----:B------:R-:W-:Y:S01]  /*3ce0*/  IMAD.MOV.U32 R19, RZ, RZ, R47 ;  /* 0x000000ffff137224 */ /* 0x000fe200078e002f */
        /* <DEDUP_REMOVED lines=28> */
[----:B0-----:R-:W3:Y:S04]  /*3eb0*/  LDL.LU.64 R44, [R1+0x328] ;  /* 0x00032800012c7983 */ /* 0x001ee80000300a00 */
        /* <DEDUP_REMOVED lines=11> */
[----:B------:R-:W-:-:S02]  /*3f70*/  UMOV UR9, 0x40000040 ;  /* 0x4000004000097882 */ /* 0x000fc40000000000 */
[----:B--2---:R-:W-:Y:S01]  /*3f80*/  STL [R1+0x2b8], R155 ;  /* 0x0002b89b01007387 */ /* 0x004fe20000100800 */
[----:B---3--:R-:W-:-:S06]  /*3f90*/  WARPGROUP.ARRIVE ;  /* 0x00000000000079c5 */ /* 0x008fcc0000000000 */
        /* <DEDUP_REMOVED lines=80> */
[----:B------:R-:W-:Y:S01]  /*44a0*/  IMAD.MOV.U32 R222, RZ, RZ, R20 ;  /* 0x000000ffffde7224 */ /* 0x000fe200078e0014 */
[----:B------:R0:W5:Y:S01]  /*44b0*/  LDL.LU R0, [R1+0x2d0] ;  /* 0x0002d00001007983 */ /* 0x0001620000300800 */
[----:B------:R-:W-:-:S02]  /*44c0*/  IMAD.MOV.U32 R223, RZ, RZ, R15 ;  /* 0x000000ffffdf7224 */ /* 0x000fc400078e000f */
[----:B------:R-:W-:Y:S01]  /*44d0*/  IMAD.MOV.U32 R225, RZ, RZ, R13 ;  /* 0x000000ffffe17224 */ /* 0x000fe200078e000d */
[----:B------:R0:W5:Y:S01]  /*44e0*/  LDL.LU R19, [R1+0x2cc] ;  /* 0x0002cc0001137983 */ /* 0x0001620000300800 */
[----:B------:R-:W-:Y:S02]  /*44f0*/  IMAD.MOV.U32 R226, RZ, RZ, R12 ;  /* 0x000000ffffe27224 */ /* 0x000fe400078e000c */
[----:B------:R-:W-:Y:S01]  /*4500*/  IMAD.MOV.U32 R228, RZ, RZ, R10 ;  /* 0x000000ffffe47224 */ /* 0x000fe200078e000a */
[----:B------:R0:W5:Y:S01]  /*4510*/  LDL.LU R18, [R1+0x2c8] ;  /* 0x0002c80001127983 */ /* 0x0001620000300800 */
[----:B------:R-:W-:Y:S02]  /*4520*/  IMAD.MOV.U32 R229, RZ, RZ, R9 ;  /* 0x000000ffffe57224 */ /* 0x000fe400078e0009 */
[----:B------:R-:W-:Y:S01]  /*4530*/  IMAD.MOV.U32 R231, RZ, RZ, R7 ;  /* 0x000000ffffe77224 */ /* 0x000fe200078e0007 */
[----:B------:R0:W5:Y:S01]  /*4540*/  LDL.LU R17, [R1+0x2c4] ;  /* 0x0002c40001117983 */ /* 0x0001620000300800 */
[----:B------:R-:W-:-:S02]  /*4550*/  IMAD.MOV.U32 R232, RZ, RZ, R6 ;  /* 0x000000ffffe87224 */ /* 0x000fc400078e0006 */
[----:B------:R-:W-:Y:S01]  /*4560*/  IMAD.MOV.U32 R234, RZ, RZ, R4 ;  /* 0x000000ffffea7224 */ /* 0x000fe200078e0004 */
[----:B------:R0:W5:Y:S01]  /*4570*/  LDL.LU R16, [R1+0x2c0] ;  /* 0x0002c00001107983 */ /* 0x0001620000300800 */
[----:B------:R-:W-:-:S03]  /*4580*/  IMAD.MOV.U32 R235, RZ, RZ, R3 ;  /* 0x000000ffffeb7224 */ /* 0x000fc600078e0003 */
[----:B------:R0:W5:Y:S03]  /*4590*/  LDL.LU R2, [R1+0x2bc] ;  /* 0x0002bc0001027983 */ /* 0x0001660000300800 */
        /* <DEDUP_REMOVED lines=67> */
[----:B-1----:R0:W5:Y:S04]  /*49d0*/  LDL.LU R155, [R1+0x2b8] ;  /* 0x0002b800019b7983 */ /* 0x0021680000300800 */
[----:B------:R-:W2:Y:S04]  /*49e0*/  LDL.LU.64 R150, [R1+0x2b0] ;  /* 0x0002b00001967983 */ /* 0x000ea80000300a00 */
        /* <DEDUP_REMOVED lines=20> */
[----:B------:R-:W2:Y:S01]  /*4b30*/  LDL.LU.64 R108, [R1+0x208] ;  /* 0x00020800016c7983 */ /* 0x000ea20000300a00 */
[----:B------:R-:W-:Y:S01]  /*4b40*/  UIADD3 UR8, UR5, 0x406, URZ ;  /* 0x0000040605087890 */ /* 0x000fe2000fffe03f */
[----:B------:R-:W-:Y:S01]  /*4b50*/  UMOV UR9, 0x40000040 ;  /* 0x4000004000097882 */ /* 0x000fe20000000000 */
[----:B--2---:R-:W-:-:S07]  /*4b60*/  WARPGROUP.ARRIVE ;  /* 0x00000000000079c5 */ /* 0x004fce0000000000 */
[----:B------:R-:W-:Y:S03]  /*4b70*/  IGMMA.64x256x32.S8.S8 R24, gdesc[UR8], R24, gsb0 ;  /* 0x06600000081879f1 */ /* 0x000fe60008041018 */
[----:B------:R-:W-:Y:S02]  /*4b80*/  WARPGROUP.DEPBAR.LE gsb0, 0x0 ;  /* 0x00008000000079c5 */ /* 0x000fe40000010000 */
[----:B0-----:R-:W-:Y:S05]  /*4b90*/  @!P1 BRA `(.L_x_22) ;  /* 0x0000004000d49947 */ /* 0x001fea0003800000 */
[----:B------:R-:W-:Y:S01]  /*4ba0*/  UIADD3 UR6, UR39, 0x1, URZ ;  /* 0x0000000127067890 */ /* 0x000fe2000fffe03f */
[----:B-----5:R-:W-:Y:S01]  /*4bb0*/  R2UR UR5, R2 ;  /* 0x00000000020572ca */ /* 0x020fe200000e0000 */
[----:B------:R-:W-:Y:S02]  /*4bc0*/  UMOV UR12, UR39 ;  /* 0x00000027000c7c82 */ /* 0x000fe40008000000 */
[----:B------:R-:W-:-:S04]  /*4bd0*/  UISETP.NE.AND UP0, UPT, UR6, 0x3, UPT ;  /* 0x000000030600788c */ /* 0x000fc8000bf05270 */
[----:B------:R-:W-:Y:S02]  /*4be0*/  USEL UR7, URZ, 0x1, UP0 ;  /* 0x000000013f077887 */ /* 0x000fe40008000000 */
[----:B------:R-:W-:Y:S02]  /*4bf0*/  USEL UR6, UR6, URZ, UP0 ;  /* 0x0000003f06067287 */ /* 0x000fe40008000000 */
[----:B------:R-:W-:-:S12]  /*4c00*/  ULOP3.LUT UR7, UR38, UR7, URZ, 0x3c, !UPT ;  /* 0x0000000726077292 */ /* 0x000fd8000f8e3c3f */
.L_x_29:
[----:B------:R-:W-:Y:S05]  /*4c10*/  @!P0 BRA `(.L_x_23) ;  /* 0x0000000000048947 */ /* 0x000fea0003800000 */
[----:B------:R-:W-:Y:S01]  /*4c20*/  BPT.TRAP 0x1 ;  /* 0x000000040000795c */ /* 0x000fe20000300000 */
.L_x_23:
[----:B------:R-:W0:Y:S01]  /*4c30*/  S2UR UR9, SR_CgaCtaId ;  /* 0x00000000000979c3 */ /* 0x000e220000008800 */
[----:B------:R-:W-:Y:S01]  /*4c40*/  UMOV UR8, 0x400 ;  /* 0x0000040000087882 */ /* 0x000fe20000000000 */
[----:B------:R-:W-:Y:S01]  /*4c50*/  IMAD.U32 R3, RZ, RZ, UR7 ;  /* 0x00000007ff037e24 */ /* 0x000fe2000f8e00ff */
[----:B------:R-:W-:-:S04]  /*4c60*/  MOV R2, UR6 ;  /* 0x0000000600027c02 */ /* 0x000fc80008000f00 */
[----:B------:R-:W-:Y:S01]  /*4c70*/  SHF.L.U32 R3, R3, 0x1f, RZ ;  /* 0x0000001f03037819 */ /* 0x000fe200000006ff */
[----:B0-----:R-:W-:-:S06]  /*4c80*/  ULEA UR8, UR9, UR8, 0x18 ;  /* 0x0000000809087291 */ /* 0x001fcc000f8ec03f */
[----:B------:R-:W-:-:S05]  /*4c90*/  IMAD.U32 R0, RZ, RZ, UR8 ;  /* 0x00000008ff007e24 */ /* 0x000fca000f8e00ff */
[----:B------:R-:W-:-:S04]  /*4ca0*/  LEA R2, R2, R0, 0x3 ;  /* 0x0000000002027211 */ /* 0x000fc800078e18ff */
[----:B------:R0:W1:Y:S01]  /*4cb0*/  SYNCS.PHASECHK.TRANS64.TRYWAIT P1, [R2+URZ], R3 ;  /* 0x00000003020075a7 */ /* 0x000062000802017f */
[----:B------:R-:W-:Y:S05]  /*4cc0*/  @!P0 BRA `(.L_x_24) ;  /* 0x0000000000048947 */ /* 0x000fea0003800000 */
[----:B------:R-:W-:Y:S01]  /*4cd0*/  BPT.TRAP 0x1 ;  /* 0x000000040000795c */ /* 0x000fe20000300000 */
.L_x_24:
[----:B-1----:R-:W-:Y:S05]  /*4ce0*/  @P1 BRA `(.L_x_25) ;  /* 0x0000000000081947 */ /* 0x002fea0003800000 */
[----:B------:R-:W1:Y:S02]  /*4cf0*/  SYNCS.PHASECHK.TRANS64.TRYWAIT P1, [R2+URZ], R3 ;  /* 0x00000003020075a7 */ /* 0x000e64000802017f */
[----:B-1----:R-:W-:Y:S05]  /*4d00*/  @!P1 BRA `(.L_x_26) ;  /* 0x0000013800389947 */ /* 0x002fea0003800000 */
.L_x_25:
        /* <DEDUP_REMOVED lines=64> */
[----:B--2---:R-:W2:Y:S04]  /*5110*/  LDL.LU.64 R24, [R1] ;  /* 0x0000000001187983 */ /* 0x004ea80000300a00 */
        /* <DEDUP_REMOVED lines=63> */
[----:B------:R-:W-:-:S02]  /*5510*/  ULEA UR13, UR6, UR45, 0xb ;  /* 0x0000002d060d7291 */ /* 0x000fc4000f8e583f */
[----:B------:R-:W-:Y:S01]  /*5520*/  ULEA UR14, UR6, UR4, 0xb ;  /* 0x00000004060e7291 */ /* 0x000fe2000f8e583f */
[----:B------:R-:W-:Y:S01]  /*5530*/  STL [R1+0x2cc], R19 ;  /* 0x0002cc1301007387 */ /* 0x000fe20000100800 */
[----:B------:R-:W-:Y:S01]  /*5540*/  UMOV UR9, 0x40000040 ;  /* 0x4000004000097882 */ /* 0x000fe20000000000 */
[----:B------:R-:W-:Y:S02]  /*5550*/  UMOV UR11, 0x40000040 ;  /* 0x40000040000b7882 */ /* 0x000fe40000000000 */
[----:B------:R-:W-:Y:S01]  /*5560*/  UMOV UR8, UR13 ;  /* 0x0000000d00087c82 */ /* 0x000fe20008000000 */
[----:B------:R-:W-:Y:S01]  /*5570*/  STL [R1+0x2c8], R18 ;  /* 0x0002c81201007387 */ /* 0x000fe20000100800 */
[----:B------:R-:W-:-:S03]  /*5580*/  UMOV UR10, UR14 ;  /* 0x0000000e000a7c82 */ /* 0x000fc60008000000 */
[----:B------:R-:W-:Y:S04]  /*5590*/  STL [R1+0x2c4], R17 ;  /* 0x0002c41101007387 */ /* 0x000fe80000100800 */
[----:B------:R-:W-:Y:S04]  /*55a0*/  STL [R1+0x2c0], R16 ;  /* 0x0002c01001007387 */ /* 0x000fe80000100800 */
[----:B------:R3:W-:Y:S01]  /*55b0*/  STL [R1+0x2bc], R0 ;  /* 0x0002bc0001007387 */ /* 0x0007e20000100800 */
[----:B--2---:R-:W-:-:S06]  /*55c0*/  WARPGROUP.ARRIVE ;  /* 0x00000000000079c5 */ /* 0x004fcc0000000000 */
[----:B------:R-:W-:Y:S03]  /*55d0*/  IGMMA.64x256x32.S8.S8 R24, gdesc[UR8], R24, gsb0 ;  /* 0x06600000081879f1 */ /* 0x000fe60008041018 */
[----:B------:R-:W-:Y:S02]  /*55e0*/  WARPGROUP.DEPBAR.LE gsb0, 0x0 ;  /* 0x00008000000079c5 */ /* 0x000fe40000010000 */
[----:B------:R-:W-:Y:S01]  /*55f0*/  STL.64 [R1], R24 ;  /* 0x0000001801007387 */ /* 0x000fe20000100a00 */
[----:B01----:R-:W-:Y:S01]  /*5600*/  MOV R2, R150 ;  /* 0x0000009600027202 */ /* 0x003fe20000000f00 */
[----:B---3--:R-:W-:Y:S01]  /*5610*/  IMAD.MOV.U32 R0, RZ, RZ, R151 ;  /* 0x000000ffff007224 */ /* 0x008fe200078e0097 */
        /* <DEDUP_REMOVED lines=41> */
[----:B------:R-:W2:Y:S01]  /*58b0*/  LDL.LU.64 R150, [R1+0x780] ;  /* 0x0007800001967983 */ /* 0x000ea20000300a00 */
        /* <DEDUP_REMOVED lines=92> */
[----:B------:R-:W-:-:S02]  /*5e80*/  IMAD.MOV.U32 R231, RZ, RZ, R50 ;  /* 0x000000ffffe77224 */ /* 0x000fc400078e0032 */
[----:B------:R-:W-:Y:S01]  /*5e90*/  IMAD.MOV.U32 R232, RZ, RZ, R49 ;  /* 0x000000ffffe87224 */ /* 0x000fe200078e0031 */
[----:B------:R-:W2:Y:S01]  /*5ea0*/  LDL.LU.64 R102, [R1+0x6c0] ;  /* 0x0006c00001667983 */ /* 0x000ea20000300a00 */
[----:B------:R-:W-:Y:S02]  /*5eb0*/  IMAD.MOV.U32 R235, RZ, RZ, R46 ;  /* 0x000000ffffeb7224 */ /* 0x000fe400078e002e */
[----:B------:R-:W-:Y:S01]  /*5ec0*/  IMAD.MOV.U32 R234, RZ, RZ, R47 ;  /* 0x000000ffffea7224 */ /* 0x000fe200078e002f */
        /* <DEDUP_REMOVED lines=28> */
[----:B0-----:R-:W2:Y:S04]  /*6090*/  LDL.LU.64 R44, [R1+0x5d8] ;  /* 0x0005d800012c7983 */ /* 0x001ea80000300a00 */
        /* <DEDUP_REMOVED lines=11> */
[----:B------:R-:W-:-:S02]  /*6150*/  UMOV UR9, 0x40000040 ;  /* 0x4000004000097882 */ /* 0x000fc40000000000 */
[----:B------:R-:W-:Y:S01]  /*6160*/  STL [R1+0x580], R155 ;  /* 0x0005809b01007387 */ /* 0x000fe20000100800 */
[----:B--2---:R-:W-:-:S06]  /*6170*/  WARPGROUP.ARRIVE ;  /* 0x00000000000079c5 */ /* 0x004fcc0000000000 */
        /* <DEDUP_REMOVED lines=91> */
[----:B------:R-:W-:Y:S01]  /*6730*/  IMAD.MOV.U32 R235, RZ, RZ, R0 ;  /* 0x000000ffffeb7224 */ /* 0x000fe200078e0000 */
[----:B------:R-:W-:Y:S02]  /*6740*/  UIADD3 UR8, UR13, 0x2, URZ ;  /* 0x000000020d087890 */ /* 0x000fe4000fffe03f */
[----:B------:R-:W-:Y:S01]  /*6750*/  UIADD3 UR10, UR14, 0x2, URZ ;  /* 0x000000020e0a7890 */ /* 0x000fe2000fffe03f */
[----:B------:R-:W-:Y:S01]  /*6760*/  UMOV UR9, 0x40000040 ;  /* 0x4000004000097882 */ /* 0x000fe20000000000 */
[----:B------:R-:W-:Y:S01]  /*6770*/  UMOV UR11, 0x40000040 ;  /* 0x40000040000b7882 */ /* 0x000fe20000000000 */
        /* <DEDUP_REMOVED lines=236> */
[----:B------:R-:W-:Y:S01]  /*7640*/  STL.64 [R1+0x30], R36 ;  /* 0x0000302401007387 */ /* 0x000fe20000100a00 */
[----:B------:R-:W-:-:S03]  /*7650*/  IMAD.MOV.U32 R3, RZ, RZ, R150 ;  /* 0x000000ffff037224 */ /* 0x000fc600078e0096 */
[----:B------:R-:W-:Y:S01]  /*7660*/  STL.64 [R1+0x38], R38 ;  /* 0x0000382601007387 */ /* 0x000fe20000100a00 */
[----:B------:R-:W-:-:S03]  /*7670*/  MOV R2, R151 ;  /* 0x0000009700027202 */ /* 0x000fc60000000f00 */
[----:B------:R-:W-:Y:S01]  /*7680*/  STL.64 [R1+0x40], R40 ;  /* 0x0000402801007387 */ /* 0x000fe20000100a00 */
[----:B------:R-:W-:Y:S01]  /*7690*/  MOV R5, R148 ;  /* 0x0000009400057202 */ /* 0x000fe20000000f00 */
[----:B------:R-:W-:Y:S02]  /*76a0*/  IMAD.MOV.U32 R4, RZ, RZ, R149 ;  /* 0x000000ffff047224 */ /* 0x000fe400078e0095 */
[----:B------:R-:W-:Y:S01]  /*76b0*/  STL.64 [R1+0x48], R42 ;  /* 0x0000482a01007387 */ /* 0x000fe20000100a00 */
[----:B------:R-:W-:-:S03]  /*76c0*/  IMAD.MOV.U32 R7, RZ, RZ, R146 ;  /* 0x000000ffff077224 */ /* 0x000fc600078e0092 */
[----:B------:R0:W-:Y:S01]  /*76d0*/  STL.64 [R1+0x50], R44 ;  /* 0x0000502c01007387 */ /* 0x0001e20000100a00 */
[----:B------:R-:W-:Y:S01]  /*76e0*/  IMAD.MOV.U32 R6, RZ, RZ, R147 ;  /* 0x000000ffff067224 */ /* 0x000fe200078e0093 */
[----:B------:R-:W-:Y:S02]  /*76f0*/  MOV R8, R145 ;  /* 0x0000009100087202 */ /* 0x000fe40000000f00 */
[----:B------:R-:W3:Y:S01]  /*7700*/  LDL.LU.64 R150, [R1+0x4c8] ;  /* 0x0004c80001967983 */ /* 0x000ee20000300a00 */
[----:B------:R-:W-:Y:S01]  /*7710*/  IMAD.MOV.U32 R9, RZ, RZ, R144 ;  /* 0x000000ffff097224 */ /* 0x000fe200078e0090 */
[----:B------:R-:W-:Y:S02]  /*7720*/  MOV R11, R142 ;  /* 0x0000008e000b7202 */ /* 0x000fe40000000f00 */
[----:B------:R-:W3:Y:S01]  /*7730*/  LDL.LU.64 R148, [R1+0x4c0] ;  /* 0x0004c00001947983 */ /* 0x000ee20000300a00 */
[----:B------:R-:W-:-:S03]  /*7740*/  IMAD.MOV.U32 R10, RZ, RZ, R143 ;  /* 0x000000ffff0a7224 */ /* 0x000fc600078e008f */
[----:B------:R-:W3:Y:S01]  /*7750*/  LDL.LU.64 R146, [R1+0x4b8] ;  /* 0x0004b80001927983 */ /* 0x000ee20000300a00 */
[----:B------:R-:W-:Y:S01]  /*7760*/  IMAD.MOV.U32 R13, RZ, RZ, R140 ;  /* 0x000000ffff0d7224 */ /* 0x000fe200078e008c */
[----:B------:R-:W-:Y:S01]  /*7770*/  MOV R14, R139 ;  /* 0x0000008b000e7202 */ /* 0x000fe20000000f00 */
[----:B------:R-:W-:Y:S01]  /*7780*/  IMAD.MOV.U32 R12, RZ, RZ, R141 ;  /* 0x000000ffff0c7224 */ /* 0x000fe200078e008d */
        /* <DEDUP_REMOVED lines=249> */
[----:B------:R0:W5:Y:S04]  /*8720*/  LDL.LU R19, [R1+0x2cc] ;  /* 0x0002cc0001137983 */ /* 0x0001680000300800 */
[----:B------:R0:W5:Y:S04]  /*8730*/  LDL.LU R18, [R1+0x2c8] ;  /* 0x0002c80001127983 */ /* 0x0001680000300800 */
[----:B------:R0:W5:Y:S04]  /*8740*/  LDL.LU R17, [R1+0x2c4] ;  /* 0x0002c40001117983 */ /* 0x0001680000300800 */
[----:B------:R0:W5:Y:S04]  /*8750*/  LDL.LU R16, [R1+0x2c0] ;  /* 0x0002c00001107983 */ /* 0x0001680000300800 */
[----:B------:R0:W5:Y:S01]  /*8760*/  LDL.LU R0, [R1+0x2bc] ;  /* 0x0002bc0001007983 */ /* 0x0001620000300800 */
        /* <DEDUP_REMOVED lines=96> */
[----:B------:R-:W-:Y:S01]  /*8d70*/  BPT.TRAP 0x1 ;  /* 0x000000040000795c */ /* 0x000fe20000300000 */
.L_x_27:
[----:B-----5:R-:W-:Y:S01]  /*8d80*/  ISETP.NE.AND P1, PT, R19, RZ, PT ;  /* 0x000000ff1300720c */ /* 0x020fe20003f25270 */
[----:B------:R-:W-:Y:S01]  /*8d90*/  IMAD.U32 R2, RZ, RZ, UR12 ;  /* 0x0000000cff027e24 */ /* 0x000fe2000f8e00ff */
[----:B------:R-:W-:-:S11]  /*8da0*/  UISETP.GT.U32.AND UP0, UPT, UR40, 0x1, UPT ;  /* 0x000000012800788c */ /* 0x000fd6000bf04070 */
[----:B------:R-:W-:-:S05]  /*8db0*/  @P1 LEA R2, R2, R0, 0x3 ;  /* 0x0000000002021211 */ /* 0x000fca00078e18ff */
[----:B------:R-:W-:-:S05]  /*8dc0*/  @P1 VIADD R2, R2, 0x18 ;  /* 0x0000001802021836 */ /* 0x000fca0000000000 */
[----:B------:R-:W-:-:S04]  /*8dd0*/  @P1 PRMT R2, R155, 0x654, R2 ;  /* 0x000006549b021816 */ /* 0x000fc80000000002 */
[----:B------:R0:W-:Y:S01]  /*8de0*/  @P1 SYNCS.ARRIVE.TRANS64.RED.A1T0 RZ, [R2+URZ], RZ ;  /* 0x000000ff02ff19a7 */ /* 0x0001e2000810043f */
[----:B------:R-:W-:-:S13]  /*8df0*/  PLOP3.LUT P1, PT, PT, PT, UP0, 0x80, 0x0 ;  /* 0x000000000000781c */ /* 0x000fda0003f2f008 */
[----:B0-----:R-:W-:Y:S05]  /*8e00*/  @P1 BRA `(.L_x_28) ;  /* 0x0000000000041947 */ /* 0x001fea0003800000 */
[----:B------:R-:W-:Y:S01]  /*8e10*/  BPT.TRAP 0x1 ;  /* 0x000000040000795c */ /* 0x000fe20000300000 */
.L_x_28:
[----:B------:R-:W-:Y:S02]  /*8e20*/  UISETP.GT.AND UP2, UPT, UR5, 0x1, UPT ;  /* 0x000000010500788c */ /* 0x000fe4000bf44270 */
[----:B------:R-:W-:Y:S02]  /*8e30*/  UIADD3 UR6, UR6, 0x1, URZ ;  /* 0x0000000106067890 */ /* 0x000fe4000fffe03f */
[----:B------:R-:W-:Y:S02]  /*8e40*/  UIADD3 UR12, UR12, 0x1, URZ ;  /* 0x000000010c0c7890 */ /* 0x000fe4000fffe03f */
[----:B------:R-:W-:Y:S01]  /*8e50*/  PLOP3.LUT P1, PT, PT, PT, UP2, 0x80, 0x0 ;  /* 0x000000000000781c */ /* 0x000fe20003f2f028 */
[----:B------:R-:W-:Y:S02]  /*8e60*/  UISETP.NE.AND UP0, UPT, UR6, 0x3, UPT ;  /* 0x000000030600788c */ /* 0x000fe4000bf05270 */
[----:B------:R-:W-:Y:S02]  /*8e70*/  UIADD3 UR8, UR5, -0x1, URZ ;  /* 0xffffffff05087890 */ /* 0x000fe4000fffe03f */
[----:B------:R-:W-:-:S02]  /*8e80*/  USEL UR5, URZ, 0x1, UP0 ;  /* 0x000000013f057887 */ /* 0x000fc40008000000 */
[----:B------:R-:W-:Y:S02]  /*8e90*/  UISETP.NE.AND UP1, UPT, UR12, 0x3, UPT ;  /* 0x000000030c00788c */ /* 0x000fe4000bf25270 */
[----:B------:R-:W-:Y:S02]  /*8ea0*/  ULOP3.LUT UR7, UR7, UR5, URZ, 0x3c, !UPT ;  /* 0x0000000507077292 */ /* 0x000fe4000f8e3c3f */
[----:B------:R-:W-:Y:S02]  /*8eb0*/  USEL UR6, UR6, URZ, UP0 ;  /* 0x0000003f06067287 */ /* 0x000fe40008000000 */
[----:B------:R-:W-:Y:S01]  /*8ec0*/  USEL UR12, UR12, URZ, UP1 ;  /* 0x0000003f0c0c7287 */ /* 0x000fe20008800000 */
[----:B------:R-:W-:Y:S01]  /*8ed0*/  UMOV UR5, UR8 ;  /* 0x0000000800057c82 */ /* 0x000fe20008000000 */
[----:B------:R-:W-:Y:S10]  /*8ee0*/  @P1 BRA `(.L_x_29) ;  /* 0xffffffbc00481947 */ /* 0x000ff4000383ffff */
.L_x_22:
[----:B-----5:R-:W0:Y:S02]  /*8ef0*/  LDC R2, c[0x0][0x28c] ;  /* 0x0000a300ff027b82 */ /* 0x020e240000000800 */
[----:B0-----:R-:W-:-:S13]  /*8f00*/  ISETP.GE.AND P1, PT, R2, 0x1, PT ;  /* 0x000000010200780c */ /* 0x001fda0003f26270 */
[----:B------:R-:W-:Y:S05]  /*8f10*/  @!P1 BRA `(.L_x_30) ;  /* 0x0000000000549947 */ /* 0x000fea0003800000 */
[----:B------:R-:W-:Y:S05]  /*8f20*/  @!P0 BRA `(.L_x_31) ;  /* 0x0000000000048947 */ /* 0x000fea0003800000 */
[----:B------:R-:W-:Y:S01]  /*8f30*/  BPT.TRAP 0x1 ;  /* 0x000000040000795c */ /* 0x000fe20000300000 */
.L_x_31:
[----:B------:R-:W-:Y:S01]  /*8f40*/  ISETP.NE.AND P0, PT, R19, RZ, PT ;  /* 0x000000ff1300720c */ /* 0x000fe20003f05270 */
[----:B------:R-:W-:-:S12]  /*8f50*/  BSSY B0, `(.L_x_32) ;  /* 0x000000d000007945 */ /* 0x000fd80003800000 */
[----:B------:R-:W-:Y:S05]  /*8f60*/  @!P0 BRA `(.L_x_33) ;  /* 0x00000000002c8947 */ /* 0x000fea0003800000 */
[----:B------:R-:W-:-:S04]  /*8f70*/  UISETP.LT.AND UP0, UPT, UR44, 0x1, UPT ;  /* 0x000000012c00788c */ /* 0x000fc8000bf01270 */
[----:B------:R-:W-:-:S04]  /*8f80*/  USEL UR6, UR44, 0x1, UP0 ;  /* 0x000000012c067887 */ /* 0x000fc80008000000 */
[----:B------:R-:W-:-:S04]  /*8f90*/  UIADD3 UR6, UR39, UR44, -UR6 ;  /* 0x0000002c27067290 */ /* 0x000fc8000fffe806 */
[----:B------:R-:W-:-:S04]  /*8fa0*/  UIMAD.WIDE.U32 UR4, UR6, -0x55555555, URZ ;  /* 0xaaaaaaab060478a5 */ /* 0x000fc8000f8e003f */
[----:B------:R-:W-:-:S04]  /*8fb0*/  USHF.R.U32.HI UR4, URZ, 0x1, UR5 ;  /* 0x000000013f047899 */ /* 0x000fc80008011605 */
[----:B------:R-:W-:-:S06]  /*8fc0*/  UIMAD UR6, UR4, -0x3, UR6 ;  /* 0xfffffffd040678a4 */ /* 0x000fcc000f8e0206 */
[----:B------:R-:W-:-:S05]  /*8fd0*/  MOV R2, UR6 ;  /* 0x0000000600027c02 */ /* 0x000fca0008000f00 */
[----:B------:R-:W-:-:S05]  /*8fe0*/  IMAD R0, R2, 0x8, R0 ;  /* 0x0000000802007824 */ /* 0x000fca00078e0200 */
[----:B------:R-:W-:-:S04]  /*8ff0*/  IADD3 R0, R0, 0x18, RZ ;  /* 0x0000001800007810 */ /* 0x000fc80007ffe0ff */
[----:B------:R-:W-:-:S04]  /*9000*/  PRMT R0, R155, 0x654, R0 ;  /* 0x000006549b007816 */ /* 0x000fc80000000000 */
[----:B------:R0:W-:Y:S03]  /*9010*/  SYNCS.ARRIVE.TRANS64.RED.A1T0 RZ, [R0+URZ], RZ ;  /* 0x000000ff00ff79a7 */ /* 0x0001e6000810043f */
.L_x_33:
[----:B------:R-:W-:Y:S05]  /*9020*/  BSYNC B0 ;  /* 0x0000000000007941 */ /* 0x000fea0003800000 */
.L_x_32:
[----:B------:R-:W-:-:S06]  /*9030*/  UISETP.GT.U32.AND UP0, UPT, UR40, 0x1, UPT ;  /* 0x000000012800788c */ /* 0x000fcc000bf04070 */
[----:B------:R-:W-:-:S13]  /*9040*/  PLOP3.LUT P0, PT, PT, PT, UP0, 0x80, 0x0 ;  /* 0x000000000000781c */ /* 0x000fda0003f0f008 */
[----:B------:R-:W-:Y:S05]  /*9050*/  @P0 BRA `(.L_x_30) ;  /* 0x0000000000040947 */ /* 0x000fea0003800000 */
[----:B------:R-:W-:Y:S01]  /*9060*/  BPT.TRAP 0x1 ;  /* 0x000000040000795c */ /* 0x000fe20000300000 */
.L_x_30:
[----:B------:R-:W1:Y:S01]  /*9070*/  S2R R6, SR_TID.X ;  /* 0x0000000000067919 */ /* 0x000e620000002100 */
[----:B------:R-:W-:Y:S01]  /*9080*/  IMAD.MOV.U32 R13, RZ, RZ, 0x6540 ;  /* 0x00006540ff0d7424 */ /* 0x000fe200078e00ff */
[----:B------:R-:W-:Y:S02]  /*9090*/  UIMAD.WIDE UR8, UR41, 0x100, URZ ;  /* 0x00000100290878a5 */ /* 0x000fe4000f8e023f */
[----:B------:R-:W-:Y:S01]  /*90a0*/  USHF.R.S32.HI UR10, URZ, 0x1f, UR43 ;  /* 0x0000001f3f0a7899 */ /* 0x000fe2000801142b */
[----:B------:R-:W-:Y:S01]  /*90b0*/  ULDC.64 UR6, c[0x0][0x5d0] ;  /* 0x0001740000067ab9 */ /* 0x000fe20000000a00 */
[----:B------:R-:W-:Y:S02]  /*90c0*/  USHF.L.U32 UR41, UR41, 0x8, URZ ;  /* 0x0000000829297899 */ /* 0x000fe4000800063f */
[----:B------:R-:W-:Y:S02]  /*90d0*/  UIMAD UR4, UR10, UR6, URZ ;  /* 0x000000060a0472a4 */ /* 0x000fe4000f8e023f */
[----:B------:R-:W-:-:S02]  /*90e0*/  UIADD3 UR39, UR44, UR39, URZ ;  /* 0x000000272c277290 */ /* 0x000fc4000fffe03f */
[----:B------:R-:W-:Y:S02]  /*90f0*/  UIMAD UR4, UR43, UR7, UR4 ;  /* 0x000000072b0472a4 */ /* 0x000fe4000f8e0204 */
[----:B------:R-:W-:Y:S02]  /*9100*/  UISETP.GT.U32.AND UP1, UPT, UR39, 0x2, UPT ;  /* 0x000000022700788c */ /* 0x000fe4000bf24070 */
[----:B------:R-:W-:Y:S02]  /*9110*/  UISETP.GE.U32.AND UP2, UPT, UR44, 0x3, UPT ;  /* 0x000000032c00788c */ /* 0x000fe4000bf46070 */
[----:B------:R-:W-:Y:S01]  /*9120*/  UISETP.LT.U32.AND UP1, UPT, UR44, 0x3, UP1 ;  /* 0x000000032c00788c */ /* 0x000fe20008f21070 */
[--C-:B-1----:R-:W-:Y:S02]  /*9130*/  SHF.R.U32.HI R2, RZ, 0x7, R6.reuse ;  /* 0x00000007ff027819 */ /* 0x102fe40000011606 */
[----:B------:R-:W-:Y:S02]  /*9140*/  SHF.R.U32.HI R3, RZ, 0x2, R6 ;  /* 0x00000002ff037819 */ /* 0x000fe40000011606 */
[----:B------:R-:W-:-:S02]  /*9150*/  LOP3.LUT R2, R2, 0x1, RZ, 0xc0, !PT ;  /* 0x0000000102027812 */ /* 0x000fc400078ec0ff */
[C---:B------:R-:W-:Y:S02]  /*9160*/  SHF.L.U32 R12, R6.reuse, 0x1, RZ ;  /* 0x00000001060c7819 */ /* 0x040fe400000006ff */
[----:B------:R-:W-:Y:S01]  /*9170*/  LOP3.LUT R4, R6, 0x60, RZ, 0xc0, !PT ;  /* 0x0000006006047812 */ /* 0x000fe200078ec0ff */
[----:B------:R-:W-:Y:S01]  /*9180*/  IMAD.SHL.U32 R160, R2, 0x40, RZ ;  /* 0x0000004002a07824 */ /* 0x000fe200078e00ff */
[----:B------:R-:W-:Y:S02]  /*9190*/  LOP3.LUT R3, R3, 0x7, RZ, 0xc0, !PT ;  /* 0x0000000703037812 */ /* 0x000fe400078ec0ff */
[----:B------:R-:W-:Y:S02]  /*91a0*/  LOP3.LUT R12, R12, 0x6, RZ, 0xc0, !PT ;  /* 0x000000060c0c7812 */ /* 0x000fe400078ec0ff */
[----:B------:R-:W-:Y:S02]  /*91b0*/  SHF.R.U32.HI R4, RZ, 0x1, R4 ;  /* 0x00000001ff047819 */ /* 0x000fe40000011604 */
[----:B------:R-:W-:-:S02]  /*91c0*/  LOP3.LUT R160, R160, 0x40, R3, 0xe2, !PT ;  /* 0x00000040a0a07812 */ /* 0x000fc400078ee203 */
[----:B------:R-:W-:Y:S01]  /*91d0*/  PRMT R12, R12, R13, UR42 ;  /* 0x0000002a0c0c7e16 */ /* 0x000fe2000800000d */
[----:B------:R-:W-:Y:S01]  /*91e0*/  USHF.L.U32 UR42, UR42, 0x8, URZ ;  /* 0x000000082a2a7899 */ /* 0x000fe2000800063f */
[----:B0-----:R-:W-:Y:S01]  /*91f0*/  IADD3 R0, RZ, -R4, -R3 ;  /* 0x80000004ff007210 */ /* 0x001fe20007ffe803 */
[----:B------:R-:W-:Y:S01]  /*9200*/  IMAD.MOV.U32 R3, RZ, RZ, -0x2 ;  /* 0xfffffffeff037424 */ /* 0x000fe200078e00ff */
[----:B------:R-:W-:Y:S02]  /*9210*/  LOP3.LUT R160, R160, UR8, R4, 0xfe, !PT ;  /* 0x00000008a0a07c12 */ /* 0x000fe4000f8efe04 */
[----:B------:R-:W-:Y:S01]  /*9220*/  SHF.R.S32.HI R13, RZ, 0x1f, R12 ;  /* 0x0000001fff0d7819 */ /* 0x000fe2000001140c */
[----:B------:R-:W-:Y:S01]  /*9230*/  IMAD R0, R2, -0x40, R0 ;  /* 0xffffffc002007824 */ /* 0x000fe200078e0200 */
[----:B------:R-:W-:Y:S01]  /*9240*/  MOV R4, UR6 ;  /* 0x0000000600047c02 */ /* 0x000fe20008000f00 */
[----:B------:R-:W-:Y:S02]  /*9250*/  ULDC UR6, c[0x0][0x284] ;  /* 0x0000a10000067ab9 */ /* 0x000fe40000000800 */
[----:B------:R-:W-:-:S02]  /*9260*/  MOV R154, UR6 ;  /* 0x00000006009a7c02 */ /* 0x000fc40008000f00 */
[----:B------:R-:W-:Y:S02]  /*9270*/  IMAD.WIDE.U32 R4, R4, UR43, R12 ;  /* 0x0000002b04047c25 */ /* 0x000fe4000f8e000c */
[----:B------:R-:W-:Y:S02]  /*9280*/  IADD3 R154, R154, -UR41, R0 ;  /* 0x800000299a9a7c10 */ /* 0x000fe4000fffe000 */
[----:B------:R-:W-:Y:S01]  /*9290*/  VIADD R5, R5, UR4 ;  /* 0x0000000405057c36 */ /* 0x000fe20008000000 */
[----:B------:R-:W-:Y:S01]  /*92a0*/  ULDC UR4, c[0x0][0x288] ;  /* 0x0000a20000047ab9 */ /* 0x000fe20000000800 */
[----:B------:R-:W-:Y:S01]  /*92b0*/  LOP3.LUT R0, R6, 0x3, RZ, 0xc0, !PT ;  /* 0x0000000306007812 */ /* 0x000fe200078ec0ff */
[----:B------:R-:W-:-:S04]  /*92c0*/  UISETP.GE.AND UP0, UPT, UR42, UR4, UPT ;  /* 0x000000042a00728c */ /* 0x000fc8000bf06270 */
[----:B------:R-:W-:Y:S01]  /*92d0*/  UISETP.GE.OR UP0, UPT, UR41, UR6, UP0 ;  /* 0x000000062900728c */ /* 0x000fe20008706670 */
[----:B------:R-:W-:Y:S01]  /*92e0*/  IMAD R0, R0, R3, UR4 ;  /* 0x0000000400007e24 */ /* 0x000fe2000f8e0203 */
[----:B------:R-:W-:Y:S02]  /*92f0*/  UIMAD.WIDE.U32 UR4, UR39, -0x55555555, URZ ;  /* 0xaaaaaaab270478a5 */ /* 0x000fe4000f8e003f */
[----:B------:R-:W-:Y:S02]  /*9300*/  USEL UR6, URZ, 0x1, !UP1 ;  /* 0x000000013f067887 */ /* 0x000fe4000c800000 */
[----:B------:R-:W-:Y:S01]  /*9310*/  PLOP3.LUT P0, PT, PT, PT, UP0, 0x80, 0x0 ;  /* 0x000000000000781c */ /* 0x000fe20003f0f008 */
[----:B------:R-:W-:Y:S01]  /*9320*/  USHF.R.U32.HI UR4, URZ, 0x1, UR5 ;  /* 0x000000013f047899 */ /* 0x000fe20008011605 */
[----:B------:R-:W-:Y:S01]  /*9330*/  IADD3 R0, R0, -UR42, RZ ;  /* 0x8000002a00007c10 */ /* 0x000fe2000fffe0ff */
[----:B------:R-:W-:Y:S02]  /*9340*/  ULOP3.LUT UR38, UR38, UR6, URZ, 0x3c, !UPT ;  /* 0x0000000626267292 */ /* 0x000fe4000f8e3c3f */
[----:B------:R-:W-:-:S02]  /*9350*/  UIMAD UR39, UR4, -0x3, UR39 ;  /* 0xfffffffd042778a4 */ /* 0x000fc4000f8e0227 */
[----:B------:R-:W-:Y:S01]  /*9360*/  @UP2 ULOP3.LUT UR38, UR38, 0x1, UR4, 0x78, !UPT ;  /* 0x0000000126262892 */ /* 0x000fe2000f8e7804 */
[----:B------:R-:W-:-:S05]  /*9370*/  UMOV UR41, 0xffffffff ;  /* 0xffffffff00297882 */ /* 0x000fca0000000000 */
[----:B------:R-:W-:Y:S06]  /*9380*/  @P0 BRA `(.L_x_34) ;  /* 0x000000d000f80947 */ /* 0x000fec0003800000 */
[----:B------:R-:W0:Y:S01]  /*9390*/  LDC.64 R2, c[0x0][0x5c8] ;  /* 0x00017200ff027b82 */ /* 0x000e220000000a00 */
[----:B------:R-:W-:Y:S01]  /*93a0*/  ULDC.64 UR4, c[0x0][0x5c0] ;  /* 0x0001700000047ab9 */ /* 0x000fe20000000a00 */
[----:B------:R-:W-:Y:S01]  /*93b0*/  BSSY B0, `(.L_x_34) ;  /* 0x0000d3b000007945 */ /* 0x000fe20003800000 */
[C---:B0-----:R-:W-:Y:S01]  /*93c0*/  IMAD R6, R2.reuse, UR9, RZ ;  /* 0x0000000902067c24 */ /* 0x041fe2000f8e02ff */
[----:B------:R-:W-:Y:S01]  /*93d0*/  SHF.L.U32 R8, R2, 0x3, RZ ;  /* 0x0000000302087819 */ /* 0x000fe200000006ff */
[----:B------:R-:W-:Y:S01]  /*93e0*/  IMAD.WIDE.U32 R4, R160, R2, R4 ;  /* 0x00000002a0047225 */ /* 0x000fe200078e0004 */
[----:B------:R-:W-:-:S03]  /*93f0*/  SHF.L.U64.HI R9, R2, 0x3, R3 ;  /* 0x0000000302097819 */ /* 0x000fc60000010203 */
[----:B------:R-:W-:Y:S01]  /*9400*/  IMAD R6, R160, R3, R6 ;  /* 0x00000003a0067224 */ /* 0x000fe200078e0206 */
[----:B------:R-:W-:-:S03]  /*9410*/  IADD3 R4, P0, R4, UR4, RZ ;  /* 0x0000000404047c10 */ /* 0x000fc6000ff1e0ff */
[----:B------:R-:W-:Y:S01]  /*9420*/  IMAD.IADD R6, R5, 0x1, R6 ;  /* 0x0000000105067824 */ /* 0x000fe200078e0206 */
[----:B------:R-:W-:-:S04]  /*9430*/  IADD3 R10, P1, R8, R4, RZ ;  /* 0x00000004080a7210 */ /* 0x000fc80007f3e0ff */
[----:B------:R-:W-:Y:S02]  /*9440*/  IADD3.X R5, R6, UR5, RZ, P0, !PT ;  /* 0x0000000506057c10 */ /* 0x000fe400087fe4ff */
[----:B------:R-:W-:-:S03]  /*9450*/  LEA R6, P0, R2, R4, 0x7 ;  /* 0x0000000402067211 */ /* 0x000fc600078038ff */
[----:B------:R-:W-:Y:S01]  /*9460*/  IMAD.X R11, R9, 0x1, R5, P1 ;  /* 0x00000001090b7824 */ /* 0x000fe200008e0605 */
[----:B------:R-:W-:Y:S02]  /*9470*/  LEA.HI.X R7, R2, R5, R3, 0x7, P0 ;  /* 0x0000000502077211 */ /* 0x000fe400000f3c03 */
[----:B------:R-:W-:Y:S02]  /*9480*/  ISETP.NE.AND P0, PT, R18, RZ, PT ;  /* 0x000000ff1200720c */ /* 0x000fe40003f05270 */
[----:B------:R-:W-:-:S04]  /*9490*/  IADD3 R8, P2, R8, R6, RZ ;  /* 0x0000000608087210 */ /* 0x000fc80007f5e0ff */
[----:B------:R-:W-:-:S07]  /*94a0*/  IADD3.X R9, R9, R7, RZ, P2, !PT ;  /* 0x0000000709097210 */ /* 0x000fce00017fe4ff */
[----:B------:R-:W-:Y:S05]  /*94b0*/  @!P0 BRA `(.L_x_35) ;  /* 0x0000009800988947 */ /* 0x000fea0003800000 */
[----:B------:R-:W0:Y:S01]  /*94c0*/  LDC.64 R20, c[0x0][0x5b0] ;  /* 0x00016c00ff147b82 */ /* 0x000e220000000a00 */
[----:B------:R-:W-:Y:S01]  /*94d0*/  ULDC.64 UR6, c[0x0][0x5b8] ;  /* 0x00016e0000067ab9 */ /* 0x000fe20000000a00 */
[----:B------:R-:W-:Y:S01]  /*94e0*/  ISETP.GE.AND P1, PT, R154, 0x1, PT ;  /* 0x000000019a00780c */ /* 0x000fe20003f26270 */
[----:B------:R-:W-:Y:S02]  /*94f0*/  UIMAD UR4, UR10, UR6, URZ ;  /* 0x000000060a0472a4 */ /* 0x000fe4000f8e023f */
[----:B------:R-:W-:Y:S01]  /*9500*/  IMAD.U32 R156, RZ, RZ, UR6 ;  /* 0x00000006ff9c7e24 */ /* 0x000fe2000f8e00ff */
[----:B------:R-:W-:Y:S01]  /*9510*/  BSSY B1, `(.L_x_36) ;  /* 0x000000e000017945 */ /* 0x000fe20003800000 */
[----:B------:R-:W-:Y:S01]  /*9520*/  ISETP.LT.OR P2, PT, R0, 0x1, !P1 ;  /* 0x000000010000780c */ /* 0x000fe20004f41670 */
[----:B------:R-:W-:Y:S01]  /*9530*/  UIMAD UR4, UR43, UR7, UR4 ;  /* 0x000000072b0472a4 */ /* 0x000fe2000f8e0204 */
[----:B------:R-:W1:Y:S01]  /*9540*/  LDC.64 R22, c[0x0][0x5a8] ;  /* 0x00016a00ff167b82 */ /* 0x000e620000000a00 */
[----:B------:R-:W-:-:S04]  /*9550*/  IMAD.WIDE.U32 R156, R156, UR43, R12 ;  /* 0x0000002b9c9c7c25 */ /* 0x000fc8000f8e000c */
[----:B------:R-:W-:Y:S01]  /*9560*/  IMAD.MOV.U32 R152, RZ, RZ, R156 ;  /* 0x000000ffff987224 */ /* 0x000fe200078e009c */
[----:B------:R-:W-:Y:S01]  /*9570*/  IADD3 R153, R157, UR4, RZ ;  /* 0x000000049d997c10 */ /* 0x000fe2000fffe0ff */
[----:B0-----:R-:W-:Y:S02]  /*9580*/  IMAD R161, R20, UR9, RZ ;  /* 0x0000000914a17c24 */ /* 0x001fe4000f8e02ff */
[----:B------:R-:W-:-:S04]  /*9590*/  IMAD.WIDE.U32 R2, R160, R20, R152 ;  /* 0x00000014a0027225 */ /* 0x000fc800078e0098 */
[----:B------:R-:W-:Y:S01]  /*95a0*/  IMAD R161, R160, R21, R161 ;  /* 0x00000015a0a17224 */ /* 0x000fe200078e02a1 */
[----:B-1----:R-:W-:-:S04]  /*95b0*/  IADD3 R14, P0, R2, R22, RZ ;  /* 0x00000016020e7210 */ /* 0x002fc80007f1e0ff */
[----:B------:R-:W-:Y:S01]  /*95c0*/  IADD3.X R15, R23, R3, R161, P0, !PT ;  /* 0x00000003170f7210 */ /* 0x000fe200007fe4a1 */
[----:B------:R-:W-:Y:S08]  /*95d0*/  @P2 BRA `(.L_x_37) ;  /* 0x0000000000042947 */ /* 0x000ff00003800000 */
[----:B------:R0:W5:Y:S02]  /*95e0*/  LDG.E.U8 R16, desc[UR36][R14.64] ;  /* 0x000000240e107981 */ /* 0x000164000c1e1100 */
.L_x_37:
[----:B------:R-:W-:Y:S05]  /*95f0*/  BSYNC B1 ;  /* 0x0000000000017941 */ /* 0x000fea0003800000 */
.L_x_36:
[----:B------:R-:W2:Y:S01]  /*9600*/  LDL.LU R3, [R1] ;  /* 0x0000000001037983 */ /* 0x000ea20000300800 */
[----:B-----5:R-:W-:Y:S01]  /*9610*/  LOP3.LUT R2, R16, 0xffff, RZ, 0xc0, !PT ;  /* 0x0000ffff10027812 */ /* 0x020fe200078ec0ff */
[----:B------:R-:W-:Y:S01]  /*9620*/  BSSY B1, `(.L_x_38) ;  /* 0x000000a000017945 */ /* 0x000fe20003800000 */
[----:B------:R-:W-:Y:S02]  /*9630*/  ISETP.LT.OR P0, PT, R0, 0x2, !P1 ;  /* 0x000000020000780c */ /* 0x000fe40004f01670 */
[----:B------:R-:W-:-:S05]  /*9640*/  PRMT R2, R2, 0x8880, RZ ;  /* 0x0000888002027816 */ /* 0x000fca00000000ff */
[----:B------:R-:W-:-:S04]  /*9650*/  IMAD R2, R2, R18, RZ ;  /* 0x0000001202027224 */ /* 0x000fc800078e02ff */
[----:B--2---:R-:W-:-:S05]  /*9660*/  @!P2 IMAD R3, R3, R17, R2 ;  /* 0x000000110303a224 */ /* 0x004fca00078e0202 */
[----:B------:R1:W-:Y:S01]  /*9670*/  @!P2 STG.E.U8 desc[UR36][R4.64], R3 ;  /* 0x000000030400a986 */ /* 0x0003e2000c101124 */
[----:B------:R-:W-:Y:S05]  /*9680*/  @P0 BRA `(.L_x_39) ;  /* 0x00000000000c0947 */ /* 0x000fea0003800000 */
[----:B------:R-:W2:Y:S02]  /*9690*/  LDG.E.U8 R16, desc[UR36][R14.64+0x1] ;  /* 0x000001240e107981 */ /* 0x000ea4000c1e1100 */
[----:B--2---:R-:W-:-:S05]  /*96a0*/  PRMT R2, R16, 0x8880, RZ ;  /* 0x0000888010027816 */ /* 0x004fca00000000ff */
[----:B------:R-:W-:-:S07]  /*96b0*/  IMAD R2, R2, R18, RZ ;  /* 0x0000001202027224 */ /* 0x000fce00078e02ff */
.L_x_39:
[----:B------:R-:W-:Y:S05]  /*96c0*/  BSYNC B1 ;  /* 0x0000000000017941 */ /* 0x000fea0003800000 */
.L_x_38:
[----:B-1----:R-:W2:Y:S01]  /*96d0*/  LDL.LU R3, [R1+0x4] ;  /* 0x0000040001037983 */ /* 0x002ea20000300800 */
[C---:B------:R-:W-:Y:S01]  /*96e0*/  SHF.L.U64.HI R159, R20.reuse, 0x3, R21 ;  /* 0x00000003149f7819 */ /* 0x040fe20000010215 */
[----:B------:R-:W-:Y:S01]  /*96f0*/  BSSY B1, `(.L_x_40) ;  /* 0x000000e000017945 */ /* 0x000fe20003800000 */
[----:B------:R-:W-:-:S05]  /*9700*/  SHF.L.U32 R158, R20, 0x3, RZ ;  /* 0x00000003149e7819 */ /* 0x000fca00000006ff */
[----:B------:R-:W-:-:S04]  /*9710*/  IMAD.WIDE.U32 R12, R160, R20, R158 ;  /* 0x00000014a00c7225 */ /* 0x000fc800078e009e */
[----:B------:R-:W-:Y:S01]  /*9720*/  IMAD.IADD R161, R161, 0x1, R13 ;  /* 0x00000001a1a17824 */ /* 0x000fe200078e020d */
[----:B------:R-:W-:-:S04]  /*9730*/  IADD3 R12, P2, P3, R156, R22, R12 ;  /* 0x000000169c0c7210 */ /* 0x000fc80007b5e00c */
[----:B------:R-:W-:Y:S01]  /*9740*/  IADD3.X R13, R153, R23, R161, P2, P3 ;  /* 0x00000017990d7210 */ /* 0x000fe200017e64a1 */
[----:B--2---:R-:W-:-:S05]  /*9750*/  @!P0 IMAD R3, R3, R17, R2 ;  /* 0x0000001103038224 */ /* 0x004fca00078e0202 */
[----:B------:R1:W-:Y:S01]  /*9760*/  @!P0 STG.E.U8 desc[UR36][R4.64+0x1], R3 ;  /* 0x0000010304008986 */ /* 0x0003e2000c101124 */
[----:B------:R-:W-:-:S04]  /*9770*/  ISETP.GE.AND P0, PT, R154, 0x9, PT ;  /* 0x000000099a00780c */ /* 0x000fc80003f06270 */
[----:B------:R-:W-:-:S13]  /*9780*/  ISETP.LT.OR P4, PT, R0, 0x1, !P0 ;  /* 0x000000010000780c */ /* 0x000fda0004781670 */
[----:B-1----:R-:W-:Y:S05]  /*9790*/  @P4 BRA `(.L_x_41) ;  /* 0x00000000000c4947 */ /* 0x002fea0003800000 */
[----:B------:R-:W2:Y:S02]  /*97a0*/  LDG.E.U8 R16, desc[UR36][R12.64] ;  /* 0x000000240c107981 */ /* 0x000ea4000c1e1100 */
[----:B--2---:R-:W-:-:S05]  /*97b0*/  PRMT R2, R16, 0x8880, RZ ;  /* 0x0000888010027816 */ /* 0x004fca00000000ff */
[----:B------:R-:W-:-:S07]  /*97c0*/  IMAD R2, R2, R18, RZ ;  /* 0x0000001202027224 */ /* 0x000fce00078e02ff */
.L_x_41:
[----:B------:R-:W-:Y:S05]  /*97d0*/  BSYNC B1 ;  /* 0x0000000000017941 */ /* 0x000fea0003800000 */
.L_x_40:
[----:B------:R-:W2:Y:S01]  /*97e0*/  LDL.LU R3, [R1+0x8] ;  /* 0x0000080001037983 */ /* 0x000ea20000300800 */
[----:B------:R-:W-:Y:S01]  /*97f0*/  ISETP.LT.OR P2, PT, R0, 0x2, !P0 ;  /* 0x000000020000780c */ /* 0x000fe20004741670 */
[----:B------:R-:W-:Y:S01]  /*9800*/  BSSY B1, `(.L_x_42) ;  /* 0x0000007000017945 */ /* 0x000fe20003800000 */
[----:B--2---:R-:W-:-:S05]  /*9810*/  @!P4 IMAD R3, R3, R17, R2 ;  /* 0x000000110303c224 */ /* 0x004fca00078e0202 */
[----:B------:R1:W-:Y:S06]  /*9820*/  @!P4 STG.E.U8 desc[UR36][R10.64], R3 ;  /* 0x000000030a00c986 */ /* 0x0003ec000c101124 */
[----:B------:R-:W-:Y:S05]  /*9830*/  @P2 BRA `(.L_x_43) ;  /* 0x00000000000c2947 */ /* 0x000fea0003800000 */
[----:B------:R-:W2:Y:S02]  /*9840*/  LDG.E.U8 R16, desc[UR36][R12.64+0x1] ;  /* 0x000001240c107981 */ /* 0x000ea4000c1e1100 */
[----:B--2---:R-:W-:-:S05]  /*9850*/  PRMT R2, R16, 0x8880, RZ ;  /* 0x0000888010027816 */ /* 0x004fca00000000ff */
[----:B------:R-:W-:-:S07]  /*9860*/  IMAD R2, R2, R18, RZ ;  /* 0x0000001202027224 */ /* 0x000fce00078e02ff */
.L_x_43:
[----:B------:R-:W-:Y:S05]  /*9870*/  BSYNC B1 ;  /* 0x0000000000017941 */ /* 0x000fea0003800000 */
.L_x_42:
[----:B-1----:R-:W2:Y:S01]  /*9880*/  LDL.LU R3, [R1+0xc] ;  /* 0x00000c0001037983 */ /* 0x002ea20000300800 */
[----:B------:R-:W-:Y:S01]  /*9890*/  BSSY B1, `(.L_x_44) ;  /* 0x000000a000017945 */ /* 0x000fe20003800000 */
[C---:B------:R-:W-:Y:S02]  /*98a0*/  ISETP.LT.OR P3, PT, R0.reuse, 0xa, !P1 ;  /* 0x0000000a0000780c */ /* 0x040fe40004f61670 */
[----:B------:R-:W-:Y:S01]  /*98b0*/  ISETP.LT.OR P4, PT, R0, 0x9, !P0 ;  /* 0x000000090000780c */ /* 0x000fe20004781670 */
[----:B--2---:R-:W-:-:S05]  /*98c0*/  @!P2 IMAD R3, R3, R17, R2 ;  /* 0x000000110303a224 */ /* 0x004fca00078e0202 */
[----:B------:R1:W-:Y:S01]  /*98d0*/  @!P2 STG.E.U8 desc[UR36][R10.64+0x1], R3 ;  /* 0x000001030a00a986 */ /* 0x0003e2000c101124 */
[----:B------:R-:W-:-:S13]  /*98e0*/  ISETP.LT.OR P2, PT, R0, 0x9, !P1 ;  /* 0x000000090000780c */ /* 0x000fda0004f41670 */
[----:B-1----:R-:W-:Y:S05]  /*98f0*/  @P2 BRA `(.L_x_45) ;  /* 0x00000000000c2947 */ /* 0x002fea0003800000 */
[----:B------:R-:W2:Y:S02]  /*9900*/  LDG.E.U8 R16, desc[UR36][R14.64+0x8] ;  /* 0x000008240e107981 */ /* 0x000ea4000c1e1100 */
[----:B--2---:R-:W-:-:S05]  /*9910*/  PRMT R2, R16, 0x8880, RZ ;  /* 0x0000888010027816 */ /* 0x004fca00000000ff */
[----:B------:R-:W-:-:S07]  /*9920*/  IMAD R2, R2, R18, RZ ;  /* 0x0000001202027224 */ /* 0x000fce00078e02ff */
.L_x_45:
[----:B------:R-:W-:Y:S05]  /*9930*/  BSYNC B1 ;  /* 0x0000000000017941 */ /* 0x000fea0003800000 */
.L_x_44:
[----:B------:R-:W2:Y:S01]  /*9940*/  LDL.LU R3, [R1+0x10] ;  /* 0x0000100001037983 */ /* 0x000ea20000300800 */
[----:B------:R-:W-:Y:S01]  /*9950*/  BSSY B1, `(.L_x_46) ;  /* 0x0000007000017945 */ /* 0x000fe20003800000 */
[----:B--2---:R-:W-:-:S05]  /*9960*/  @!P2 IMAD R3, R3, R17, R2 ;  /* 0x000000110303a224 */ /* 0x004fca00078e0202 */
[----:B------:R1:W-:Y:S01]  /*9970*/  @!P2 STG.E.U8 desc[UR36][R4.64+0x8], R3 ;  /* 0x000008030400a986 */ /* 0x0003e2000c101124 */
[----:B------:R-:W-:Y:S05]  /*9980*/  @P3 BRA `(.L_x_47) ;  /* 0x00000000000c3947 */ /* 0x000fea0003800000 */
[----:B------:R-:W2:Y:S02]  /*9990*/  LDG.E.U8 R16, desc[UR36][R14.64+0x9] ;  /* 0x000009240e107981 */ /* 0x000ea4000c1e1100 */
[----:B--2---:R-:W-:-:S05]  /*99a0*/  PRMT R2, R16, 0x8880, RZ ;  /* 0x0000888010027816 */ /* 0x004fca00000000ff */
[----:B------:R-:W-:-:S07]  /*99b0*/  IMAD R2, R2, R18, RZ ;  /* 0x0000001202027224 */ /* 0x000fce00078e02ff */
.L_x_47:
[----:B------:R-:W-:Y:S05]  /*99c0*/  BSYNC B1 ;  /* 0x0000000000017941 */ /* 0x000fea0003800000 */
.L_x_46:
[----:B-1----:R-:W2:Y:S01]  /*99d0*/  LDL.LU R3, [R1+0x14] ;  /* 0x0000140001037983 */ /* 0x002ea20000300800 */
[----:B------:R-:W-:Y:S01]  /*99e0*/  BSSY B1, `(.L_x_48) ;  /* 0x0000007000017945 */ /* 0x000fe20003800000 */
[----:B--2---:R-:W-:-:S05]  /*99f0*/  @!P3 IMAD R3, R3, R17, R2 ;  /* 0x000000110303b224 */ /* 0x004fca00078e0202 */
[----:B------:R1:W-:Y:S01]  /*9a00*/  @!P3 STG.E.U8 desc[UR36][R4.64+0x9], R3 ;  /* 0x000009030400b986 */ /* 0x0003e2000c101124 */
[----:B------:R-:W-:Y:S05]  /*9a10*/  @P4 BRA `(.L_x_49) ;  /* 0x00000000000c4947 */ /* 0x000fea0003800000 */
[----:B------:R-:W2:Y:S02]  /*9a20*/  LDG.E.U8 R16, desc[UR36][R12.64+0x8] ;  /* 0x000008240c107981 */ /* 0x000ea4000c1e1100 */
[----:B--2---:R-:W-:-:S05]  /*9a30*/  PRMT R2, R16, 0x8880, RZ ;  /* 0x0000888010027816 */ /* 0x004fca00000000ff */
[----:B------:R-:W-:-:S07]  /*9a40*/  IMAD R2, R2, R18, RZ ;  /* 0x0000001202027224 */ /* 0x000fce00078e02ff */
.L_x_49:
[----:B------:R-:W-:Y:S05]  /*9a50*/  BSYNC B1 ;  /* 0x0000000000017941 */ /* 0x000fea0003800000 */
.L_x_48:
[----:B-1----:R-:W2:Y:S01]  /*9a60*/  LDL.LU R3, [R1+0x18] ;  /* 0x0000180001037983 */ /* 0x002ea20000300800 */
[C---:B------:R-:W-:Y:S01]  /*9a70*/  ISETP.LT.OR P2, PT, R0.reuse, 0xa, !P0 ;  /* 0x0000000a0000780c */ /* 0x040fe20004741670 */
[----:B------:R-:W-:Y:S01]  /*9a80*/  BSSY B1, `(.L_x_50) ;  /* 0x000000a000017945 */ /* 0x000fe20003800000 */
[C---:B------:R-:W-:Y:S02]  /*9a90*/  ISETP.LT.OR P3, PT, R0.reuse, 0x11, !P1 ;  /* 0x000000110000780c */ /* 0x040fe40004f61670 */
[----:B------:R-:W-:Y:S01]  /*9aa0*/  ISETP.LT.OR P5, PT, R0, 0x11, !P0 ;  /* 0x000000110000780c */ /* 0x000fe200047a1670 */
[----:B--2---:R-:W-:-:S05]  /*9ab0*/  @!P4 IMAD R3, R3, R17, R2 ;  /* 0x000000110303c224 */ /* 0x004fca00078e0202 */
[----:B------:R1:W-:Y:S01]  /*9ac0*/  @!P4 STG.E.U8 desc[UR36][R10.64+0x8], R3 ;  /* 0x000008030a00c986 */ /* 0x0003e2000c101124 */
[----:B------:R-:W-:Y:S02]  /*9ad0*/  ISETP.LT.OR P4, PT, R0, 0x12, !P1 ;  /* 0x000000120000780c */ /* 0x000fe40004f81670 */
[----:B------:R-:W-:Y:S11]  /*9ae0*/  @P2 BRA `(.L_x_51) ;  /* 0x00000000000c2947 */ /* 0x000ff60003800000 */
[----:B------:R-:W2:Y:S02]  /*9af0*/  LDG.E.U8 R16, desc[UR36][R12.64+0x9] ;  /* 0x000009240c107981 */ /* 0x000ea4000c1e1100 */
[----:B--2---:R-:W-:-:S05]  /*9b00*/  PRMT R2, R16, 0x8880, RZ ;  /* 0x0000888010027816 */ /* 0x004fca00000000ff */
[----:B------:R-:W-:-:S07]  /*9b10*/  IMAD R2, R2, R18, RZ ;  /* 0x0000001202027224 */ /* 0x000fce00078e02ff */
.L_x_51:
[----:B------:R-:W-:Y:S05]  /*9b20*/  BSYNC B1 ;  /* 0x0000000000017941 */ /* 0x000fea0003800000 */
.L_x_50:
        /* <DEDUP_REMOVED lines=8> */
.L_x_53:
[----:B------:R-:W-:Y:S05]  /*9bb0*/  BSYNC B1 ;  /* 0x0000000000017941 */ /* 0x000fea0003800000 */
.L_x_52:
        /* <DEDUP_REMOVED lines=8> */
.L_x_55:
[----:B------:R-:W-:Y:S05]  /*9c40*/  BSYNC B1 ;  /* 0x0000000000017941 */ /* 0x000fea0003800000 */
.L_x_54:
        /* <DEDUP_REMOVED lines=8> */
.L_x_57:
[----:B------:R-:W-:Y:S05]  /*9cd0*/  BSYNC B1 ;  /* 0x0000000000017941 */ /* 0x000fea0003800000 */
.L_x_56:
        /* <DEDUP_REMOVED lines=12> */
.L_x_59:
[----:B------:R-:W-:Y:S05]  /*9da0*/  BSYNC B1 ;  /* 0x0000000000017941 */ /* 0x000fea0003800000 */
.L_x_58:
        /* <DEDUP_REMOVED lines=8> */
.L_x_61:
[----:B------:R-:W-:Y:S05]  /*9e30*/  BSYNC B1 ;  /* 0x0000000000017941 */ /* 0x000fea0003800000 */
.L_x_60:
        /* <DEDUP_REMOVED lines=8> */
.L_x_63:
[----:B------:R-:W-:Y:S05]  /*9ec0*/  BSYNC B1 ;  /* 0x0000000000017941 */ /* 0x000fea0003800000 */
.L_x_62:
        /* <DEDUP_REMOVED lines=8> */
.L_x_65:
[----:B------:R-:W-:Y:S05]  /*9f50*/  BSYNC B1 ;  /* 0x0000000000017941 */ /* 0x000fea0003800000 */
.L_x_64:
        /* <DEDUP_REMOVED lines=12> */
.L_x_67:
[----:B------:R-:W-:Y:S05]  /*a020*/  BSYNC B1 ;  /* 0x0000000000017941 */ /* 0x000fea0003800000 */
.L_x_66:
        /* <DEDUP_REMOVED lines=8> */
.L_x_69:
[----:B------:R-:W-:Y:S05]  /*a0b0*/  BSYNC B1 ;  /* 0x0000000000017941 */ /* 0x000fea0003800000 */
.L_x_68:
        /* <DEDUP_REMOVED lines=8> */
.L_x_71:
[----:B------:R-:W-:Y:S05]  /*a140*/  BSYNC B1 ;  /* 0x0000000000017941 */ /* 0x000fea0003800000 */
.L_x_70:
        /* <DEDUP_REMOVED lines=8> */
.L_x_73:
[----:B------:R-:W-:Y:S05]  /*a1d0*/  BSYNC B1 ;  /* 0x0000000000017941 */ /* 0x000fea0003800000 */
.L_x_72:
        /* <DEDUP_REMOVED lines=12> */
.L_x_75:
[----:B------:R-:W-:Y:S05]  /*a2a0*/  BSYNC B1 ;  /* 0x0000000000017941 */ /* 0x000fea0003800000 */
.L_x_74:
        /* <DEDUP_REMOVED lines=8> */
.L_x_77:
[----:B------:R-:W-:Y:S05]  /*a330*/  BSYNC B1 ;  /* 0x0000000000017941 */ /* 0x000fea0003800000 */
.L_x_76:
        /* <DEDUP_REMOVED lines=8> */
.L_x_79:
[----:B------:R-:W-:Y:S05]  /*a3c0*/  BSYNC B1 ;  /* 0x0000000000017941 */ /* 0x000fea0003800000 */
.L_x_78:
        /* <DEDUP_REMOVED lines=8> */
.L_x_81:
[----:B------:R-:W-:Y:S05]  /*a450*/  BSYNC B1 ;  /* 0x0000000000017941 */ /* 0x000fea0003800000 */
.L_x_80:
        /* <DEDUP_REMOVED lines=12> */
.L_x_83:
[----:B------:R-:W-:Y:S05]  /*a520*/  BSYNC B1 ;  /* 0x0000000000017941 */ /* 0x000fea0003800000 */
.L_x_82:
        /* <DEDUP_REMOVED lines=8> */
.L_x_85:
[----:B------:R-:W-:Y:S05]  /*a5b0*/  BSYNC B1 ;  /* 0x0000000000017941 */ /* 0x000fea0003800000 */
.L_x_84:
        /* <DEDUP_REMOVED lines=8> */
.L_x_87:
[----:B------:R-:W-:Y:S05]  /*a640*/  BSYNC B1 ;  /* 0x0000000000017941 */ /* 0x000fea0003800000 */
.L_x_86:
        /* <DEDUP_REMOVED lines=8> */
.L_x_89:
[----:B------:R-:W-:Y:S05]  /*a6d0*/  BSYNC B1 ;  /* 0x0000000000017941 */ /* 0x000fea0003800000 */
.L_x_88:
        /* <DEDUP_REMOVED lines=12> */
.L_x_91:
[----:B------:R-:W-:Y:S05]  /*a7a0*/  BSYNC B1 ;  /* 0x0000000000017941 */ /* 0x000fea0003800000 */
.L_x_90:
        /* <DEDUP_REMOVED lines=8> */
.L_x_93:
[----:B------:R-:W-:Y:S05]  /*a830*/  BSYNC B1 ;  /* 0x0000000000017941 */ /* 0x000fea0003800000 */
.L_x_92:
        /* <DEDUP_REMOVED lines=8> */
.L_x_95:
[----:B------:R-:W-:Y:S05]  /*a8c0*/  BSYNC B1 ;  /* 0x0000000000017941 */ /* 0x000fea0003800000 */
.L_x_94:
        /* <DEDUP_REMOVED lines=8> */
.L_x_97:
[----:B------:R-:W-:Y:S05]  /*a950*/  BSYNC B1 ;  /* 0x0000000000017941 */ /* 0x000fea0003800000 */
.L_x_96:
        /* <DEDUP_REMOVED lines=12> */
.L_x_99:
[----:B------:R-:W-:Y:S05]  /*aa20*/  BSYNC B1 ;  /* 0x0000000000017941 */ /* 0x000fea0003800000 */
.L_x_98:
        /* <DEDUP_REMOVED lines=8> */
.L_x_101:
[----:B------:R-:W-:Y:S05]  /*aab0*/  BSYNC B1 ;  /* 0x0000000000017941 */ /* 0x000fea0003800000 */
.L_x_100:
        /* <DEDUP_REMOVED lines=8> */
.L_x_103:
[----:B------:R-:W-:Y:S05]  /*ab40*/  BSYNC B1 ;  /* 0x0000000000017941 */ /* 0x000fea0003800000 */
.L_x_102:
        /* <DEDUP_REMOVED lines=8> */
.L_x_105:
[----:B------:R-:W-:Y:S05]  /*abd0*/  BSYNC B1 ;  /* 0x0000000000017941 */ /* 0x000fea0003800000 */
.L_x_104:
        /* <DEDUP_REMOVED lines=12> */
.L_x_107:
[----:B------:R-:W-:Y:S05]  /*aca0*/  BSYNC B1 ;  /* 0x0000000000017941 */ /* 0x000fea0003800000 */
.L_x_106:
        /* <DEDUP_REMOVED lines=8> */
.L_x_109:
[----:B------:R-:W-:Y:S05]  /*ad30*/  BSYNC B1 ;  /* 0x0000000000017941 */ /* 0x000fea0003800000 */
.L_x_108:
        /* <DEDUP_REMOVED lines=8> */
.L_x_111:
[----:B------:R-:W-:Y:S05]  /*adc0*/  BSYNC B1 ;  /* 0x0000000000017941 */ /* 0x000fea0003800000 */
.L_x_110:
        /* <DEDUP_REMOVED lines=8> */
.L_x_113:
[----:B------:R-:W-:Y:S05]  /*ae50*/  BSYNC B1 ;  /* 0x0000000000017941 */ /* 0x000fea0003800000 */
.L_x_112:
        /* <DEDUP_REMOVED lines=12> */
.L_x_115:
[----:B------:R-:W-:Y:S05]  /*af20*/  BSYNC B1 ;  /* 0x0000000000017941 */ /* 0x000fea0003800000 */
.L_x_114:
        /* <DEDUP_REMOVED lines=8> */
.L_x_117:
[----:B------:R-:W-:Y:S05]  /*afb0*/  BSYNC B1 ;  /* 0x0000000000017941 */ /* 0x000fea0003800000 */
.L_x_116:
        /* <DEDUP_REMOVED lines=8> */
.L_x_119:
[----:B------:R-:W-:Y:S05]  /*b040*/  BSYNC B1 ;  /* 0x0000000000017941 */ /* 0x000fea0003800000 */
.L_x_118:
        /* <DEDUP_REMOVED lines=8> */
.L_x_121:
[----:B------:R-:W-:Y:S05]  /*b0d0*/  BSYNC B1 ;  /* 0x0000000000017941 */ /* 0x000fea0003800000 */
.L_x_120:
        /* <DEDUP_REMOVED lines=12> */
.L_x_123:
[----:B------:R-:W-:Y:S05]  /*b1a0*/  BSYNC B1 ;  /* 0x0000000000017941 */ /* 0x000fea0003800000 */
.L_x_122:
        /* <DEDUP_REMOVED lines=8> */
.L_x_125:
[----:B------:R-:W-:Y:S05]  /*b230*/  BSYNC B1 ;  /* 0x0000000000017941 */ /* 0x000fea0003800000 */
.L_x_124:
        /* <DEDUP_REMOVED lines=8> */
.L_x_127:
[----:B------:R-:W-:Y:S05]  /*b2c0*/  BSYNC B1 ;  /* 0x0000000000017941 */ /* 0x000fea0003800000 */
.L_x_126:
        /* <DEDUP_REMOVED lines=8> */
.L_x_129:
[----:B------:R-:W-:Y:S05]  /*b350*/  BSYNC B1 ;  /* 0x0000000000017941 */ /* 0x000fea0003800000 */
.L_x_128:
        /* <DEDUP_REMOVED lines=12> */
.L_x_131:
[----:B------:R-:W-:Y:S05]  /*b420*/  BSYNC B1 ;  /* 0x0000000000017941 */ /* 0x000fea0003800000 */
.L_x_130:
        /* <DEDUP_REMOVED lines=8> */
.L_x_133:
[----:B------:R-:W-:Y:S05]  /*b4b0*/  BSYNC B1 ;  /* 0x0000000000017941 */ /* 0x000fea0003800000 */
.L_x_132:
        /* <DEDUP_REMOVED lines=8> */
.L_x_135:
[----:B------:R-:W-:Y:S05]  /*b540*/  BSYNC B1 ;  /* 0x0000000000017941 */ /* 0x000fea0003800000 */
.L_x_134:
        /* <DEDUP_REMOVED lines=8> */
.L_x_137:
[----:B------:R-:W-:Y:S05]  /*b5d0*/  BSYNC B1 ;  /* 0x0000000000017941 */ /* 0x000fea0003800000 */
.L_x_136:
        /* <DEDUP_REMOVED lines=12> */
.L_x_139:
[----:B------:R-:W-:Y:S05]  /*b6a0*/  BSYNC B1 ;  /* 0x0000000000017941 */ /* 0x000fea0003800000 */
.L_x_138:
        /* <DEDUP_REMOVED lines=8> */
.L_x_141:
[----:B------:R-:W-:Y:S05]  /*b730*/  BSYNC B1 ;  /* 0x0000000000017941 */ /* 0x000fea0003800000 */
.L_x_140:
[----:B-1----:R-:W2:Y:S01]  /*b740*/  LDL.LU R3, [R1+0xd0] ;  /* 0x0000d00001037983 */ /* 0x002ea20000300800 */
[----:B------:R-:W-:Y:S01]  /*b750*/  BSSY B1, `(.L_x_142) ;  /* 0x0000007000017945 */ /* 0x000fe20003800000 */
[----:B--2---:R-:W-:-:S05]  /*b760*/  @!P3 IMAD R3, R3, R17, R2 ;  /* 0x000000110303b224 */ /* 0x004fca00078e0202 */
[----:B------:R1:W-:Y:S01]  /*b770*/  @!P3 STG.E.U8 desc[UR36][R4.64+0x68], R3 ;  /* 0x000068030400b986 */ /* 0x0003e2000c101124 */
[----:B------:R-:W-:Y:S05]  /*b780*/  @P5 BRA `(.L_x_143) ;  /* 0x00000000000c5947 */ /* 0x000fea0003800000 */
[----:B------:R-:W1:Y:S02]  /*b790*/  LDG.E.U8 R16, desc[UR36][R14.64+0x69] ;  /* 0x000069240e107981 */ /* 0x000e64000c1e1100 */
[----:B-1----:R-:W-:-:S05]  /*b7a0*/  PRMT R3, R16, 0x8880, RZ ;  /* 0x0000888010037816 */ /* 0x002fca00000000ff */
[----:B------:R-:W-:-:S07]  /*b7b0*/  IMAD R2, R3, R18, RZ ;  /* 0x0000001203027224 */ /* 0x000fce00078e02ff */
.L_x_143:
[----:B------:R-:W-:Y:S05]  /*b7c0*/  BSYNC B1 ;  /* 0x0000000000017941 */ /* 0x000fea0003800000 */
.L_x_142:
        /* <DEDUP_REMOVED lines=8> */
.L_x_145:
[----:B------:R-:W-:Y:S05]  /*b850*/  BSYNC B1 ;  /* 0x0000000000017941 */ /* 0x000fea0003800000 */
.L_x_144:
        /* <DEDUP_REMOVED lines=9> */
[----:B------:R-:W1:Y:S02]  /*b8f0*/  LDG.E.U8 R16, desc[UR36][R12.64+0x69] ;  /* 0x000069240c107981 */ /* 0x000e64000c1e1100 */
[----:B-1----:R-:W-:-:S05]  /*b900*/  PRMT R3, R16, 0x8880, RZ ;  /* 0x0000888010037816 */ /* 0x002fca00000000ff */
[----:B------:R-:W-:-:S07]  /*b910*/  IMAD R2, R3, R18, RZ ;  /* 0x0000001203027224 */ /* 0x000fce00078e02ff */
.L_x_147:
[----:B------:R-:W-:Y:S05]  /*b920*/  BSYNC B1 ;  /* 0x0000000000017941 */ /* 0x000fea0003800000 */
.L_x_146:
        /* <DEDUP_REMOVED lines=8> */
.L_x_149:
[----:B------:R-:W-:Y:S05]  /*b9b0*/  BSYNC B1 ;  /* 0x0000000000017941 */ /* 0x000fea0003800000 */
.L_x_148:
        /* <DEDUP_REMOVED lines=8> */
.L_x_151:
[----:B------:R-:W-:Y:S05]  /*ba40*/  BSYNC B1 ;  /* 0x0000000000017941 */ /* 0x000fea0003800000 */
.L_x_150:
        /* <DEDUP_REMOVED lines=8> */
.L_x_153:
[----:B------:R-:W-:Y:S05]  /*bad0*/  BSYNC B1 ;  /* 0x0000000000017941 */ /* 0x000fea0003800000 */
.L_x_152:
        /* <DEDUP_REMOVED lines=12> */
.L_x_155:
[----:B------:R-:W-:Y:S05]  /*bba0*/  BSYNC B1 ;  /* 0x0000000000017941 */ /* 0x000fea0003800000 */
.L_x_154:
        /* <DEDUP_REMOVED lines=8> */
.L_x_157:
[----:B------:R-:W-:Y:S05]  /*bc30*/  BSYNC B1 ;  /* 0x0000000000017941 */ /* 0x000fea0003800000 */
.L_x_156:
        /* <DEDUP_REMOVED lines=8> */
.L_x_159:
[----:B------:R-:W-:Y:S05]  /*bcc0*/  BSYNC B1 ;  /* 0x0000000000017941 */ /* 0x000fea0003800000 */
.L_x_158:
        /* <DEDUP_REMOVED lines=8> */
.L_x_161:
[----:B------:R-:W-:Y:S05]  /*bd50*/  BSYNC B1 ;  /* 0x0000000000017941 */ /* 0x000fea0003800000 */
.L_x_160:
        /* <DEDUP_REMOVED lines=12> */
.L_x_163:
[----:B------:R-:W-:Y:S05]  /*be20*/  BSYNC B1 ;  /* 0x0000000000017941 */ /* 0x000fea0003800000 */
.L_x_162:
        /* <DEDUP_REMOVED lines=8> */
.L_x_165:
[----:B------:R-:W-:Y:S05]  /*beb0*/  BSYNC B1 ;  /* 0x0000000000017941 */ /* 0x000fea0003800000 */
.L_x_164:
        /* <DEDUP_REMOVED lines=8> */
.L_x_167:
[----:B------:R-:W-:Y:S05]  /*bf40*/  BSYNC B1 ;  /* 0x0000000000017941 */ /* 0x000fea0003800000 */
.L_x_166:
        /* <DEDUP_REMOVED lines=8> */
.L_x_169:
[----:B------:R-:W-:Y:S05]  /*bfd0*/  BSYNC B1 ;  /* 0x0000000000017941 */ /* 0x000fea0003800000 */
.L_x_168:
        /* <DEDUP_REMOVED lines=12> */
.L_x_171:
[----:B------:R-:W-:Y:S05]  /*c0a0*/  BSYNC B1 ;  /* 0x0000000000017941 */ /* 0x000fea0003800000 */
.L_x_170:
        /* <DEDUP_REMOVED lines=8> */
.L_x_173:
[----:B------:R-:W-:Y:S05]  /*c130*/  BSYNC B1 ;  /* 0x0000000000017941 */ /* 0x000fea0003800000 */
.L_x_172:
        /* <DEDUP_REMOVED lines=8> */
.L_x_175:
[----:B------:R-:W-:Y:S05]  /*c1c0*/  BSYNC B1 ;  /* 0x0000000000017941 */ /* 0x000fea0003800000 */
.L_x_174:
        /* <DEDUP_REMOVED lines=8> */
.L_x_177:
[----:B------:R-:W-:Y:S05]  /*c250*/  BSYNC B1 ;  /* 0x0000000000017941 */ /* 0x000fea0003800000 */
.L_x_176:
        /* <DEDUP_REMOVED lines=12> */
.L_x_179:
[----:B------:R-:W-:Y:S05]  /*c320*/  BSYNC B1 ;  /* 0x0000000000017941 */ /* 0x000fea0003800000 */
.L_x_178:
        /* <DEDUP_REMOVED lines=8> */
.L_x_181:
[----:B------:R-:W-:Y:S05]  /*c3b0*/  BSYNC B1 ;  /* 0x0000000000017941 */ /* 0x000fea0003800000 */
.L_x_180:
        /* <DEDUP_REMOVED lines=8> */
.L_x_183:
[----:B------:R-:W-:Y:S05]  /*c440*/  BSYNC B1 ;  /* 0x0000000000017941 */ /* 0x000fea0003800000 */
.L_x_182:
        /* <DEDUP_REMOVED lines=8> */
.L_x_185:
[----:B------:R-:W-:Y:S05]  /*c4d0*/  BSYNC B1 ;  /* 0x0000000000017941 */ /* 0x000fea0003800000 */
.L_x_184:
        /* <DEDUP_REMOVED lines=12> */
.L_x_187:
[----:B------:R-:W-:Y:S05]  /*c5a0*/  BSYNC B1 ;  /* 0x0000000000017941 */ /* 0x000fea0003800000 */
.L_x_186:
        /* <DEDUP_REMOVED lines=8> */
.L_x_189:
[----:B------:R-:W-:Y:S05]  /*c630*/  BSYNC B1 ;  /* 0x0000000000017941 */ /* 0x000fea0003800000 */
.L_x_188:
        /* <DEDUP_REMOVED lines=8> */
.L_x_191:
[----:B------:R-:W-:Y:S05]  /*c6c0*/  BSYNC B1 ;  /* 0x0000000000017941 */ /* 0x000fea0003800000 */
.L_x_190:
        /* <DEDUP_REMOVED lines=8> */
.L_x_193:
[----:B------:R-:W-:Y:S05]  /*c750*/  BSYNC B1 ;  /* 0x0000000000017941 */ /* 0x000fea0003800000 */
.L_x_192:
        /* <DEDUP_REMOVED lines=12> */
.L_x_195:
[----:B------:R-:W-:Y:S05]  /*c820*/  BSYNC B1 ;  /* 0x0000000000017941 */ /* 0x000fea0003800000 */
.L_x_194:
        /* <DEDUP_REMOVED lines=8> */
.L_x_197:
[----:B------:R-:W-:Y:S05]  /*c8b0*/  BSYNC B1 ;  /* 0x0000000000017941 */ /* 0x000fea0003800000 */
.L_x_196:
        /* <DEDUP_REMOVED lines=8> */
.L_x_199:
[----:B------:R-:W-:Y:S05]  /*c940*/  BSYNC B1 ;  /* 0x0000000000017941 */ /* 0x000fea0003800000 */
.L_x_198:
        /* <DEDUP_REMOVED lines=8> */
.L_x_201:
[----:B------:R-:W-:Y:S05]  /*c9d0*/  BSYNC B1 ;  /* 0x0000000000017941 */ /* 0x000fea0003800000 */
.L_x_200:
        /* <DEDUP_REMOVED lines=12> */
.L_x_203:
[----:B------:R-:W-:Y:S05]  /*caa0*/  BSYNC B1 ;  /* 0x0000000000017941 */ /* 0x000fea0003800000 */
.L_x_202:
        /* <DEDUP_REMOVED lines=8> */
.L_x_205:
[----:B------:R-:W-:Y:S05]  /*cb30*/  BSYNC B1 ;  /* 0x0000000000017941 */ /* 0x000fea0003800000 */
.L_x_204:
        /* <DEDUP_REMOVED lines=8> */
.L_x_207:
[----:B------:R-:W-:Y:S05]  /*cbc0*/  BSYNC B1 ;  /* 0x0000000000017941 */ /* 0x000fea0003800000 */
.L_x_206:
        /* <DEDUP_REMOVED lines=8> */
.L_x_209:
[----:B------:R-:W-:Y:S05]  /*cc50*/  BSYNC B1 ;  /* 0x0000000000017941 */ /* 0x000fea0003800000 */
.L_x_208:
        /* <DEDUP_REMOVED lines=12> */
.L_x_211:
[----:B------:R-:W-:Y:S05]  /*cd20*/  BSYNC B1 ;  /* 0x0000000000017941 */ /* 0x000fea0003800000 */
.L_x_210:
        /* <DEDUP_REMOVED lines=8> */
.L_x_213:
[----:B------:R-:W-:Y:S05]  /*cdb0*/  BSYNC B1 ;  /* 0x0000000000017941 */ /* 0x000fea0003800000 */
.L_x_212:
        /* <DEDUP_REMOVED lines=8> */
.L_x_215:
[----:B------:R-:W-:Y:S05]  /*ce40*/  BSYNC B1 ;  /* 0x0000000000017941 */ /* 0x000fea0003800000 */
.L_x_214:
        /* <DEDUP_REMOVED lines=8> */
.L_x_217:
[----:B------:R-:W-:Y:S05]  /*ced0*/  BSYNC B1 ;  /* 0x0000000000017941 */ /* 0x000fea0003800000 */
.L_x_216:
        /* <DEDUP_REMOVED lines=12> */
.L_x_219:
[----:B------:R-:W-:Y:S05]  /*cfa0*/  BSYNC B1 ;  /* 0x0000000000017941 */ /* 0x000fea0003800000 */
.L_x_218:
        /* <DEDUP_REMOVED lines=8> */
.L_x_221:
[----:B------:R-:W-:Y:S05]  /*d030*/  BSYNC B1 ;  /* 0x0000000000017941 */ /* 0x000fea0003800000 */
.L_x_220:
        /* <DEDUP_REMOVED lines=8> */
.L_x_223:
[----:B------:R-:W-:Y:S05]  /*d0c0*/  BSYNC B1 ;  /* 0x0000000000017941 */ /* 0x000fea0003800000 */
.L_x_222:
        /* <DEDUP_REMOVED lines=8> */
.L_x_225:
[----:B------:R-:W-:Y:S05]  /*d150*/  BSYNC B1 ;  /* 0x0000000000017941 */ /* 0x000fea0003800000 */
.L_x_224:
        /* <DEDUP_REMOVED lines=12> */
.L_x_227:
[----:B------:R-:W-:Y:S05]  /*d220*/  BSYNC B1 ;  /* 0x0000000000017941 */ /* 0x000fea0003800000 */
.L_x_226:
        /* <DEDUP_REMOVED lines=8> */
.L_x_229:
[----:B------:R-:W-:Y:S05]  /*d2b0*/  BSYNC B1 ;  /* 0x0000000000017941 */ /* 0x000fea0003800000 */
.L_x_228:
        /* <DEDUP_REMOVED lines=8> */
.L_x_231:
[----:B------:R-:W-:Y:S05]  /*d340*/  BSYNC B1 ;  /* 0x0000000000017941 */ /* 0x000fea0003800000 */
.L_x_230:
        /* <DEDUP_REMOVED lines=8> */
.L_x_233:
[----:B------:R-:W-:Y:S05]  /*d3d0*/  BSYNC B1 ;  /* 0x0000000000017941 */ /* 0x000fea0003800000 */
.L_x_232:
        /* <DEDUP_REMOVED lines=12> */
.L_x_235:
[----:B------:R-:W-:Y:S05]  /*d4a0*/  BSYNC B1 ;  /* 0x0000000000017941 */ /* 0x000fea0003800000 */
.L_x_234:
        /* <DEDUP_REMOVED lines=8> */
.L_x_237:
[----:B------:R-:W-:Y:S05]  /*d530*/  BSYNC B1 ;  /* 0x0000000000017941 */ /* 0x000fea0003800000 */
.L_x_236:
        /* <DEDUP_REMOVED lines=8> */
.L_x_239:
[----:B------:R-:W-:Y:S05]  /*d5c0*/  BSYNC B1 ;  /* 0x0000000000017941 */ /* 0x000fea0003800000 */
.L_x_238:
        /* <DEDUP_REMOVED lines=8> */
.L_x_241:
[----:B------:R-:W-:Y:S05]  /*d650*/  BSYNC B1 ;  /* 0x0000000000017941 */ /* 0x000fea0003800000 */
.L_x_240:
        /* <DEDUP_REMOVED lines=12> */
.L_x_243:
[----:B------:R-:W-:Y:S05]  /*d720*/  BSYNC B1 ;  /* 0x0000000000017941 */ /* 0x000fea0003800000 */
.L_x_242:
        /* <DEDUP_REMOVED lines=8> */
.L_x_245:
[----:B------:R-:W-:Y:S05]  /*d7b0*/  BSYNC B1 ;  /* 0x0000000000017941 */ /* 0x000fea0003800000 */
.L_x_244:
        /* <DEDUP_REMOVED lines=8> */
.L_x_247:
[----:B------:R-:W-:Y:S05]  /*d840*/  BSYNC B1 ;  /* 0x0000000000017941 */ /* 0x000fea0003800000 */
.L_x_246:
        /* <DEDUP_REMOVED lines=8> */
.L_x_249:
[----:B------:R-:W-:Y:S05]  /*d8d0*/  BSYNC B1 ;  /* 0x0000000000017941 */ /* 0x000fea0003800000 */
.L_x_248:
        /* <DEDUP_REMOVED lines=12> */
.L_x_251:
[----:B------:R-:W-:Y:S05]  /*d9a0*/  BSYNC B1 ;  /* 0x0000000000017941 */ /* 0x000fea0003800000 */
.L_x_250:
        /* <DEDUP_REMOVED lines=8> */
.L_x_253:
[----:B------:R-:W-:Y:S05]  /*da30*/  BSYNC B1 ;  /* 0x0000000000017941 */ /* 0x000fea0003800000 */
.L_x_252:
        /* <DEDUP_REMOVED lines=8> */
.L_x_255:
[----:B------:R-:W-:Y:S05]  /*dac0*/  BSYNC B1 ;  /* 0x0000000000017941 */ /* 0x000fea0003800000 */
.L_x_254:
        /* <DEDUP_REMOVED lines=8> */
.L_x_257:
[----:B------:R-:W-:Y:S05]  /*db50*/  BSYNC B1 ;  /* 0x0000000000017941 */ /* 0x000fea0003800000 */
.L_x_256:
        /* <DEDUP_REMOVED lines=12> */
.L_x_259:
[----:B------:R-:W-:Y:S05]  /*dc20*/  BSYNC B1 ;  /* 0x0000000000017941 */ /* 0x000fea0003800000 */
.L_x_258:
        /* <DEDUP_REMOVED lines=8> */
.L_x_261:
[----:B------:R-:W-:Y:S05]  /*dcb0*/  BSYNC B1 ;  /* 0x0000000000017941 */ /* 0x000fea0003800000 */
.L_x_260:
        /* <DEDUP_REMOVED lines=8> */
.L_x_263:
[----:B------:R-:W-:Y:S05]  /*dd40*/  BSYNC B1 ;  /* 0x0000000000017941 */ /* 0x000fea0003800000 */
.L_x_262:
        /* <DEDUP_REMOVED lines=8> */
.L_x_265:
[----:B------:R-:W-:Y:S05]  /*ddd0*/  BSYNC B1 ;  /* 0x0000000000017941 */ /* 0x000fea0003800000 */
.L_x_264:
        /* <DEDUP_REMOVED lines=12> */
.L_x_267:
[----:B------:R-:W-:Y:S05]  /*dea0*/  BSYNC B1 ;  /* 0x0000000000017941 */ /* 0x000fea0003800000 */
.L_x_266:
        /* <DEDUP_REMOVED lines=8> */
.L_x_269:
[----:B------:R-:W-:Y:S05]  /*df30*/  BSYNC B1 ;  /* 0x0000000000017941 */ /* 0x000fea0003800000 */
.L_x_268:
        /* <DEDUP_REMOVED lines=8> */
.L_x_271:
[----:B------:R-:W-:Y:S05]  /*dfc0*/  BSYNC B1 ;  /* 0x0000000000017941 */ /* 0x000fea0003800000 */
.L_x_270:
        /* <DEDUP_REMOVED lines=8> */
.L_x_273:
[----:B------:R-:W-:Y:S05]  /*e050*/  BSYNC B1 ;  /* 0x0000000000017941 */ /* 0x000fea0003800000 */
.L_x_272:
        /* <DEDUP_REMOVED lines=12> */
.L_x_275:
[----:B------:R-:W-:Y:S05]  /*e120*/  BSYNC B1 ;  /* 0x0000000000017941 */ /* 0x000fea0003800000 */
.L_x_274:
        /* <DEDUP_REMOVED lines=8> */
.L_x_277:
[----:B------:R-:W-:Y:S05]  /*e1b0*/  BSYNC B1 ;  /* 0x0000000000017941 */ /* 0x000fea0003800000 */
.L_x_276:
        /* <DEDUP_REMOVED lines=8> */
.L_x_279:
[----:B------:R-:W-:Y:S05]  /*e240*/  BSYNC B1 ;  /* 0x0000000000017941 */ /* 0x000fea0003800000 */
.L_x_278:
        /* <DEDUP_REMOVED lines=8> */
.L_x_281:
[----:B------:R-:W-:Y:S05]  /*e2d0*/  BSYNC B1 ;  /* 0x0000000000017941 */ /* 0x000fea0003800000 */
.L_x_280:
[----:B-1----:R-:W2:Y:S01]  /*e2e0*/  LDL.LU R3, [R1+0x1e8] ;  /* 0x0001e80001037983 */ /* 0x002ea20000300800 */
[----:B------:R-:W-:Y:S01]  /*e2f0*/  ISETP.LT.OR P3, PT, R0, 0xf2, !P0 ;  /* 0x000000f20000780c */ /* 0x000fe20004761670 */
[----:B------:R-:W-:Y:S01]  /*e300*/  BSSY B1, `(.L_x_282) ;  /* 0x000000b000017945 */ /* 0x000fe20003800000 */
[----:B------:R-:W-:Y:S02]  /*e310*/  IADD3 R161, P4, R160, 0x80, RZ ;  /* 0x00000080a0a17810 */ /* 0x000fe40007f9e0ff */
[----:B------:R-:W-:Y:S01]  /*e320*/  ISETP.LT.OR P5, PT, R0, 0xf9, !P0 ;  /* 0x000000f90000780c */ /* 0x000fe200047a1670 */
[----:B--2---:R-:W-:-:S05]  /*e330*/  @!P2 IMAD R3, R3, R17, R2 ;  /* 0x000000110303a224 */ /* 0x004fca00078e0202 */
[----:B------:R1:W-:Y:S01]  /*e340*/  @!P2 STG.E.U8 desc[UR36][R10.64+0xf0], R3 ;  /* 0x0000f0030a00a986 */ /* 0x0003e2000c101124 */
[C---:B------:R-:W-:Y:S02]  /*e350*/  ISETP.LT.OR P2, PT, R0.reuse, 0xf9, !P1 ;  /* 0x000000f90000780c */ /* 0x040fe40004f41670 */
[----:B------:R-:W-:Y:S01]  /*e360*/  ISETP.LT.OR P1, PT, R0, 0xfa, !P1 ;  /* 0x000000fa0000780c */ /* 0x000fe20004f21670 */
[----:B------:R-:W-:-:S12]  /*e370*/  @P3 BRA `(.L_x_283) ;  /* 0x00000000000c3947 */ /* 0x000fd80003800000 */
[----:B------:R-:W1:Y:S02]  /*e380*/  LDG.E.U8 R16, desc[UR36][R12.64+0xf1] ;  /* 0x0000f1240c107981 */ /* 0x000e64000c1e1100 */
[----:B-1----:R-:W-:-:S05]  /*e390*/  PRMT R3, R16, 0x8880, RZ ;  /* 0x0000888010037816 */ /* 0x002fca00000000ff */
[----:B------:R-:W-:-:S07]  /*e3a0*/  IMAD R2, R3, R18, RZ ;  /* 0x0000001203027224 */ /* 0x000fce00078e02ff */
.L_x_283:
[----:B------:R-:W-:Y:S05]  /*e3b0*/  BSYNC B1 ;  /* 0x0000000000017941 */ /* 0x000fea0003800000 */
.L_x_282:
        /* <DEDUP_REMOVED lines=8> */
.L_x_285:
[----:B------:R-:W-:Y:S05]  /*e440*/  BSYNC B1 ;  /* 0x0000000000017941 */ /* 0x000fea0003800000 */
.L_x_284:
        /* <DEDUP_REMOVED lines=8> */
.L_x_287:
[----:B------:R-:W-:Y:S05]  /*e4d0*/  BSYNC B1 ;  /* 0x0000000000017941 */ /* 0x000fea0003800000 */
.L_x_286:
[----:B-1----:R-:W2:Y:S01]  /*e4e0*/  LDL.LU R3, [R1+0x1f4] ;  /* 0x0001f40001037983 */ /* 0x002ea20000300800 */
[----:B0-----:R-:W-:Y:S01]  /*e4f0*/  IADD3.X R15, RZ, UR9, RZ, P4, !PT ;  /* 0x00000009ff0f7c10 */ /* 0x001fe2000a7fe4ff */
[----:B------:R-:W-:Y:S01]  /*e500*/  BSSY B1, `(.L_x_288) ;  /* 0x0000009000017945 */ /* 0x000fe20003800000 */
[----:B------:R-:W-:-:S03]  /*e510*/  ISETP.LT.OR P0, PT, R0, 0xfa, !P0 ;  /* 0x000000fa0000780c */ /* 0x000fc60004701670 */
[----:B------:R-:W-:Y:S02]  /*e520*/  IMAD R14, R15, R20, RZ ;  /* 0x000000140f0e7224 */ /* 0x000fe400078e02ff */
[----:B--2---:R-:W-:-:S05]  /*e530*/  @!P1 IMAD R3, R3, R17, R2 ;  /* 0x0000001103039224 */ /* 0x004fca00078e0202 */
[----:B------:R0:W-:Y:S01]  /*e540*/  @!P1 STG.E.U8 desc[UR36][R4.64+0xf9], R3 ;  /* 0x0000f90304009986 */ /* 0x0001e2000c101124 */
[----:B------:R-:W-:Y:S05]  /*e550*/  @P5 BRA `(.L_x_289) ;  /* 0x00000000000c5947 */ /* 0x000fea0003800000 */
[----:B------:R-:W0:Y:S02]  /*e560*/  LDG.E.U8 R16, desc[UR36][R12.64+0xf8] ;  /* 0x0000f8240c107981 */ /* 0x000e24000c1e1100 */
[----:B0-----:R-:W-:-:S05]  /*e570*/  PRMT R3, R16, 0x8880, RZ ;  /* 0x0000888010037816 */ /* 0x001fca00000000ff */
[----:B------:R-:W-:-:S07]  /*e580*/  IMAD R2, R3, R18, RZ ;  /* 0x0000001203027224 */ /* 0x000fce00078e02ff */
.L_x_289:
[----:B------:R-:W-:Y:S05]  /*e590*/  BSYNC B1 ;  /* 0x0000000000017941 */ /* 0x000fea0003800000 */
.L_x_288:
[----:B0-----:R-:W2:Y:S01]  /*e5a0*/  LDL.LU R3, [R1+0x1f8] ;  /* 0x0001f80001037983 */ /* 0x001ea20000300800 */
[----:B------:R-:W-:Y:S01]  /*e5b0*/  BSSY B1, `(.L_x_290) ;  /* 0x000000a000017945 */ /* 0x000fe20003800000 */
[C---:B------:R-:W-:Y:S02]  /*e5c0*/  IMAD R15, R161.reuse, R21, R14 ;  /* 0x00000015a10f7224 */ /* 0x040fe400078e020e */
[----:B------:R-:W-:-:S04]  /*e5d0*/  IMAD.WIDE.U32 R158, R161, R20, R158 ;  /* 0x00000014a19e7225 */ /* 0x000fc800078e009e */
[----:B------:R-:W-:-:S04]  /*e5e0*/  IMAD.WIDE.U32 R20, R161, R20, R152 ;  /* 0x00000014a1147225 */ /* 0x000fc800078e0098 */
[----:B--2---:R-:W-:-:S05]  /*e5f0*/  @!P5 IMAD R3, R3, R17, R2 ;  /* 0x000000110303d224 */ /* 0x004fca00078e0202 */
[----:B------:R0:W-:Y:S01]  /*e600*/  @!P5 STG.E.U8 desc[UR36][R10.64+0xf8], R3 ;  /* 0x0000f8030a00d986 */ /* 0x0001e2000c101124 */
[----:B------:R-:W-:Y:S05]  /*e610*/  @P0 BRA `(.L_x_291) ;  /* 0x00000000000c0947 */ /* 0x000fea0003800000 */
[----:B------:R-:W0:Y:S02]  /*e620*/  LDG.E.U8 R16, desc[UR36][R12.64+0xf9] ;  /* 0x0000f9240c107981 */ /* 0x000e24000c1e1100 */
[----:B0-----:R-:W-:-:S05]  /*e630*/  PRMT R3, R16, 0x8880, RZ ;  /* 0x0000888010037816 */ /* 0x001fca00000000ff */
[----:B------:R-:W-:-:S07]  /*e640*/  IMAD R2, R3, R18, RZ ;  /* 0x0000001203027224 */ /* 0x000fce00078e02ff */
.L_x_291:
[----:B------:R-:W-:Y:S05]  /*e650*/  BSYNC B1 ;  /* 0x0000000000017941 */ /* 0x000fea0003800000 */
.L_x_290:
[----:B0-----:R-:W2:Y:S01]  /*e660*/  LDL.LU R3, [R1+0x1fc] ;  /* 0x0001fc0001037983 */ /* 0x001ea20000300800 */
[----:B------:R-:W-:Y:S01]  /*e670*/  ISETP.GE.AND P2, PT, R154, 0x81, PT ;  /* 0x000000819a00780c */ /* 0x000fe20003f46270 */
[----:B------:R-:W-:Y:S01]  /*e680*/  BSSY B1, `(.L_x_292) ;  /* 0x000000d000017945 */ /* 0x000fe20003800000 */
[-C--:B------:R-:W-:Y:S02]  /*e690*/  IADD3 R4, P5, R20, R22.reuse, RZ ;  /* 0x0000001614047210 */ /* 0x080fe40007fbe0ff */
[----:B------:R-:W-:Y:S02]  /*e6a0*/  ISETP.GE.AND P1, PT, R154, 0x89, PT ;  /* 0x000000899a00780c */ /* 0x000fe40003f26270 */
[----:B------:R-:W-:Y:S02]  /*e6b0*/  IADD3.X R5, R23, R21, R15, P5, !PT ;  /* 0x0000001517057210 */ /* 0x000fe40002ffe40f */
[----:B------:R-:W-:Y:S02]  /*e6c0*/  IADD3 R22, P4, P3, R156, R22, R158 ;  /* 0x000000169c167210 */ /* 0x000fe40007b9e09e */
[----:B------:R-:W-:Y:S01]  /*e6d0*/  ISETP.LT.OR P5, PT, R0, 0x2, !P2 ;  /* 0x000000020000780c */ /* 0x000fe200057a1670 */
[----:B--2---:R-:W-:-:S05]  /*e6e0*/  @!P0 IMAD R3, R3, R17, R2 ;  /* 0x0000001103038224 */ /* 0x004fca00078e0202 */
[----:B------:R0:W-:Y:S01]  /*e6f0*/  @!P0 STG.E.U8 desc[UR36][R10.64+0xf9], R3 ;  /* 0x0000f9030a008986 */ /* 0x0001e2000c101124 */
[----:B------:R-:W-:-:S13]  /*e700*/  ISETP.LT.OR P0, PT, R0, 0x1, !P2 ;  /* 0x000000010000780c */ /* 0x000fda0005701670 */
[----:B0-----:R-:W-:Y:S05]  /*e710*/  @P0 BRA `(.L_x_293) ;  /* 0x00000000000c0947 */ /* 0x001fea0003800000 */
[----:B------:R-:W2:Y:S02]  /*e720*/  LDG.E.U8 R16, desc[UR36][R4.64] ;  /* 0x0000002404107981 */ /* 0x000ea4000c1e1100 */
[----:B--2---:R-:W-:-:S05]  /*e730*/  PRMT R3, R16, 0x8880, RZ ;  /* 0x0000888010037816 */ /* 0x004fca00000000ff */
[----:B------:R-:W-:-:S07]  /*e740*/  IMAD R2, R3, R18, RZ ;  /* 0x0000001203027224 */ /* 0x000fce00078e02ff */
.L_x_293:
[----:B------:R-:W-:Y:S05]  /*e750*/  BSYNC B1 ;  /* 0x0000000000017941 */ /* 0x000fea0003800000 */
.L_x_292:
[----:B------:R-:W-:Y:S01]  /*e760*/  @!P0 IMAD R3, R24, R17, R2 ;  /* 0x0000001118038224 */ /* 0x000fe200078e0202 */
[----:B------:R-:W-:Y:S01]  /*e770*/  BSSY B1, `(.L_x_294) ;  /* 0x0000007000017945 */ /* 0x000fe20003800000 */
[----:B------:R-:W-:-:S03]  /*e780*/  IMAD.IADD R158, R15, 0x1, R159 ;  /* 0x000000010f9e7824 */ /* 0x000fc600078e029f */
[----:B------:R0:W-:Y:S01]  /*e790*/  @!P0 STG.E.U8 desc[UR36][R6.64], R3 ;  /* 0x0000000306008986 */ /* 0x0001e2000c101124 */
[----:B------:R-:W-:Y:S05]  /*e7a0*/  @P5 BRA `(.L_x_295) ;  /* 0x00000000000c5947 */ /* 0x000fea0003800000 */
[----:B------:R-:W0:Y:S02]  /*e7b0*/  LDG.E.U8 R16, desc[UR36][R4.64+0x1] ;  /* 0x0000012404107981 */ /* 0x000e24000c1e1100 */
[----:B0-----:R-:W-:-:S05]  /*e7c0*/  PRMT R3, R16, 0x8880, RZ ;  /* 0x0000888010037816 */ /* 0x001fca00000000ff */
[----:B------:R-:W-:-:S07]  /*e7d0*/  IMAD R2, R3, R18, RZ ;  /* 0x0000001203027224 */ /* 0x000fce00078e02ff */
.L_x_295:
[----:B------:R-:W-:Y:S05]  /*e7e0*/  BSYNC B1 ;  /* 0x0000000000017941 */ /* 0x000fea0003800000 */
.L_x_294:
[C---:B------:R-:W-:Y:S01]  /*e7f0*/  ISETP.LT.OR P0, PT, R0.reuse, 0x1, !P1 ;  /* 0x000000010000780c */ /* 0x040fe20004f01670 */
[----:B------:R-:W-:Y:S01]  /*e800*/  @!P5 IMAD R25, R25, R17, R2 ;  /* 0x000000111919d224 */ /* 0x000fe200078e0202 */
[----:B------:R-:W-:Y:S01]  /*e810*/  BSSY B1, `(.L_x_296) ;  /* 0x000000a000017945 */ /* 0x000fe20003800000 */
[----:B------:R-:W-:Y:S02]  /*e820*/  IADD3.X R23, R153, R23, R158, P4, P3 ;  /* 0x0000001799177210 */ /* 0x000fe400027e649e */
[C---:B------:R-:W-:Y:S01]  /*e830*/  ISETP.LT.OR P4, PT, R0.reuse, 0x2, !P1 ;  /* 0x000000020000780c */ /* 0x040fe20004f81670 */
[----:B------:R1:W-:Y:S01]  /*e840*/  @!P5 STG.E.U8 desc[UR36][R6.64+0x1], R25 ;  /* 0x000001190600d986 */ /* 0x0003e2000c101124 */
[C---:B------:R-:W-:Y:S02]  /*e850*/  ISETP.LT.OR P5, PT, R0.reuse, 0x9, !P2 ;  /* 0x000000090000780c */ /* 0x040fe400057a1670 */
[----:B------:R-:W-:-:S04]  /*e860*/  ISETP.LT.OR P3, PT, R0, 0xa, !P2 ;  /* 0x0000000a0000780c */ /* 0x000fc80005761670 */
[----:B------:R-:W-:Y:S09]  /*e870*/  @P0 BRA `(.L_x_297) ;  /* 0x00000000000c0947 */ /* 0x000ff20003800000 */
[----:B------:R-:W0:Y:S02]  /*e880*/  LDG.E.U8 R16, desc[UR36][R22.64] ;  /* 0x0000002416107981 */ /* 0x000e24000c1e1100 */
[----:B0-----:R-:W-:-:S05]  /*e890*/  PRMT R3, R16, 0x8880, RZ ;  /* 0x0000888010037816 */ /* 0x001fca00000000ff */
[----:B------:R-:W-:-:S07]  /*e8a0*/  IMAD R2, R3, R18, RZ ;  /* 0x0000001203027224 */ /* 0x000fce00078e02ff */
.L_x_297:
[----:B------:R-:W-:Y:S05]  /*e8b0*/  BSYNC B1 ;  /* 0x0000000000017941 */ /* 0x000fea0003800000 */
.L_x_296:
[----:B0-----:R-:W-:Y:S01]  /*e8c0*/  @!P0 IMAD R3, R26, R17, R2 ;  /* 0x000000111a038224 */ /* 0x001fe200078e0202 */
[----:B------:R-:W-:Y:S04]  /*e8d0*/  BSSY B1, `(.L_x_298) ;  /* 0x0000006000017945 */ /* 0x000fe80003800000 */
[----:B------:R0:W-:Y:S01]  /*e8e0*/  @!P0 STG.E.U8 desc[UR36][R8.64], R3 ;  /* 0x0000000308008986 */ /* 0x0001e2000c101124 */
[----:B------:R-:W-:Y:S05]  /*e8f0*/  @P4 BRA `(.L_x_299) ;  /* 0x00000000000c4947 */ /* 0x000fea0003800000 */
[----:B------:R-:W0:Y:S02]  /*e900*/  LDG.E.U8 R16, desc[UR36][R22.64+0x1] ;  /* 0x0000012416107981 */ /* 0x000e24000c1e1100 */
[----:B0-----:R-:W-:-:S05]  /*e910*/  PRMT R3, R16, 0x8880, RZ ;  /* 0x0000888010037816 */ /* 0x001fca00000000ff */
[----:B------:R-:W-:-:S07]  /*e920*/  IMAD R2, R3, R18, RZ ;  /* 0x0000001203027224 */ /* 0x000fce00078e02ff */
.L_x_299:
[----:B------:R-:W-:Y:S05]  /*e930*/  BSYNC B1 ;  /* 0x0000000000017941 */ /* 0x000fea0003800000 */
.L_x_298:
[----:B------:R-:W-:Y:S01]  /*e940*/  @!P4 IMAD R27, R27, R17, R2 ;  /* 0x000000111b1bc224 */ /* 0x000fe200078e0202 */
[----:B------:R-:W-:Y:S04]  /*e950*/  BSSY B1, `(.L_x_300) ;  /* 0x0000006000017945 */ /* 0x000fe80003800000 */
[----:B------:R2:W-:Y:S01]  /*e960*/  @!P4 STG.E.U8 desc[UR36][R8.64+0x1], R27 ;  /* 0x0000011b0800c986 */ /* 0x0005e2000c101124 */
[----:B------:R-:W-:Y:S05]  /*e970*/  @P5 BRA `(.L_x_301) ;  /* 0x00000000000c5947 */ /* 0x000fea0003800000 */
[----:B------:R-:W0:Y:S02]  /*e980*/  LDG.E.U8 R16, desc[UR36][R4.64+0x8] ;  /* 0x0000082404107981 */ /* 0x000e24000c1e1100 */
[----:B0-----:R-:W-:-:S05]  /*e990*/  PRMT R3, R16, 0x8880, RZ ;  /* 0x0000888010037816 */ /* 0x001fca00000000ff */
[----:B------:R-:W-:-:S07]  /*e9a0*/  IMAD R2, R3, R18, RZ ;  /* 0x0000001203027224 */ /* 0x000fce00078e02ff */
.L_x_301:
[----:B------:R-:W-:Y:S05]  /*e9b0*/  BSYNC B1 ;  /* 0x0000000000017941 */ /* 0x000fea0003800000 */
.L_x_300:
[----:B0-----:R-:W-:Y:S01]  /*e9c0*/  @!P5 IMAD R3, R28, R17, R2 ;  /* 0x000000111c03d224 */ /* 0x001fe200078e0202 */
[----:B------:R-:W-:Y:S04]  /*e9d0*/  BSSY B1, `(.L_x_302) ;  /* 0x0000006000017945 */ /* 0x000fe80003800000 */
[----:B------:R0:W-:Y:S01]  /*e9e0*/  @!P5 STG.E.U8 desc[UR36][R6.64+0x8], R3 ;  /* 0x000008030600d986 */ /* 0x0001e2000c101124 */
[----:B------:R-:W-:Y:S05]  /*e9f0*/  @P3 BRA `(.L_x_303) ;  /* 0x00000000000c3947 */ /* 0x000fea0003800000 */
[----:B------:R-:W0:Y:S02]  /*ea00*/  LDG.E.U8 R16, desc[UR36][R4.64+0x9] ;  /* 0x0000092404107981 */ /* 0x000e24000c1e1100 */
[----:B0-----:R-:W-:-:S05]  /*ea10*/  PRMT R3, R16, 0x8880, RZ ;  /* 0x0000888010037816 */ /* 0x001fca00000000ff */
[----:B------:R-:W-:-:S07]  /*ea20*/  IMAD R2, R3, R18, RZ ;  /* 0x0000001203027224 */ /* 0x000fce00078e02ff */
.L_x_303:
[----:B------:R-:W-:Y:S05]  /*ea30*/  BSYNC B1 ;  /* 0x0000000000017941 */ /* 0x000fea0003800000 */
.L_x_302:
[C---:B------:R-:W-:Y:S01]  /*ea40*/  ISETP.LT.OR P5, PT, R0.reuse, 0x9, !P1 ;  /* 0x000000090000780c */ /* 0x040fe20004fa1670 */
[----:B------:R-:W-:Y:S01]  /*ea50*/  @!P3 IMAD R29, R29, R17, R2 ;  /* 0x000000111d1db224 */ /* 0x000fe200078e0202 */
[----:B------:R-:W-:Y:S01]  /*ea60*/  BSSY B1, `(.L_x_304) ;  /* 0x0000009000017945 */ /* 0x000fe20003800000 */
[C---:B------:R-:W-:Y:S02]  /*ea70*/  ISETP.LT.OR P4, PT, R0.reuse, 0xa, !P1 ;  /* 0x0000000a0000780c */ /* 0x040fe40004f81670 */
[C---:B------:R-:W-:Y:S01]  /*ea80*/  ISETP.LT.OR P0, PT, R0.reuse, 0x12, !P2 ;  /* 0x000000120000780c */ /* 0x040fe20005701670 */
[----:B------:R3:W-:Y:S01]  /*ea90*/  @!P3 STG.E.U8 desc[UR36][R6.64+0x9], R29 ;  /* 0x0000091d0600b986 */ /* 0x0007e2000c101124 */
[----:B------:R-:W-:-:S06]  /*eaa0*/  ISETP.LT.OR P3, PT, R0, 0x11, !P2 ;  /* 0x000000110000780c */ /* 0x000fcc0005761670 */
[----:B------:R-:W-:Y:S07]  /*eab0*/  @P5 BRA `(.L_x_305) ;  /* 0x00000000000c5947 */ /* 0x000fee0003800000 */
[----:B------:R-:W0:Y:S02]  /*eac0*/  LDG.E.U8 R16, desc[UR36][R22.64+0x8] ;  /* 0x0000082416107981 */ /* 0x000e24000c1e1100 */
[----:B0-----:R-:W-:-:S05]  /*ead0*/  PRMT R3, R16, 0x8880, RZ ;  /* 0x0000888010037816 */ /* 0x001fca00000000ff */
[----:B------:R-:W-:-:S07]  /*eae0*/  IMAD R2, R3, R18, RZ ;  /* 0x0000001203027224 */ /* 0x000fce00078e02ff */
.L_x_305:
[----:B------:R-:W-:Y:S05]  /*eaf0*/  BSYNC B1 ;  /* 0x0000000000017941 */ /* 0x000fea0003800000 */
.L_x_304:
[----:B0-----:R-:W-:Y:S01]  /*eb00*/  @!P5 IMAD R3, R30, R17, R2 ;  /* 0x000000111e03d224 */ /* 0x001fe200078e0202 */
[----:B------:R-:W-:Y:S04]  /*eb10*/  BSSY B1, `(.L_x_306) ;  /* 0x0000006000017945 */ /* 0x000fe80003800000 */
[----:B------:R0:W-:Y:S01]  /*eb20*/  @!P5 STG.E.U8 desc[UR36][R8.64+0x8], R3 ;  /* 0x000008030800d986 */ /* 0x0001e2000c101124 */
[----:B------:R-:W-:Y:S05]  /*eb30*/  @P4 BRA `(.L_x_307) ;  /* 0x00000000000c4947 */ /* 0x000fea0003800000 */
[----:B------:R-:W0:Y:S02]  /*eb40*/  LDG.E.U8 R16, desc[UR36][R22.64+0x9] ;  /* 0x0000092416107981 */ /* 0x000e24000c1e1100 */
[----:B0-----:R-:W-:-:S05]  /*eb50*/  PRMT R3, R16, 0x8880, RZ ;  /* 0x0000888010037816 */ /* 0x001fca00000000ff */
[----:B------:R-:W-:-:S07]  /*eb60*/  IMAD R2, R3, R18, RZ ;  /* 0x0000001203027224 */ /* 0x000fce00078e02ff */
.L_x_307:
[----:B------:R-:W-:Y:S05]  /*eb70*/  BSYNC B1 ;  /* 0x0000000000017941 */ /* 0x000fea0003800000 */
.L_x_306:
[----:B------:R-:W-:Y:S01]  /*eb80*/  @!P4 IMAD R31, R31, R17, R2 ;  /* 0x000000111f1fc224 */ /* 0x000fe200078e0202 */
[----:B------:R-:W-:Y:S04]  /*eb90*/  BSSY B1, `(.L_x_308) ;  /* 0x0000006000017945 */ /* 0x000fe80003800000 */
[----:B------:R4:W-:Y:S01]  /*eba0*/  @!P4 STG.E.U8 desc[UR36][R8.64+0x9], R31 ;  /* 0x0000091f0800c986 */ /* 0x0009e2000c101124 */
[----:B------:R-:W-:Y:S05]  /*ebb0*/  @P3 BRA `(.L_x_309) ;  /* 0x00000000000c3947 */ /* 0x000fea0003800000 */
[----:B------:R-:W0:Y:S02]  /*ebc0*/  LDG.E.U8 R16, desc[UR36][R4.64+0x10] ;  /* 0x0000102404107981 */ /* 0x000e24000c1e1100 */
[----:B0-----:R-:W-:-:S05]  /*ebd0*/  PRMT R3, R16, 0x8880, RZ ;  /* 0x0000888010037816 */ /* 0x001fca00000000ff */
[----:B------:R-:W-:-:S07]  /*ebe0*/  IMAD R2, R3, R18, RZ ;  /* 0x0000001203027224 */ /* 0x000fce00078e02ff */
.L_x_309:
[----:B------:R-:W-:Y:S05]  /*ebf0*/  BSYNC B1 ;  /* 0x0000000000017941 */ /* 0x000fea0003800000 */
.L_x_308:
[----:B0-----:R-:W-:Y:S01]  /*ec00*/  @!P3 IMAD R3, R32, R17, R2 ;  /* 0x000000112003b224 */ /* 0x001fe200078e0202 */
[----:B------:R-:W-:Y:S04]  /*ec10*/  BSSY B1, `(.L_x_310) ;  /* 0x0000006000017945 */ /* 0x000fe80003800000 */
[----:B------:R0:W-:Y:S01]  /*ec20*/  @!P3 STG.E.U8 desc[UR36][R6.64+0x10], R3 ;  /* 0x000010030600b986 */ /* 0x0001e2000c101124 */
[----:B------:R-:W-:Y:S05]  /*ec30*/  @P0 BRA `(.L_x_311) ;  /* 0x00000000000c0947 */ /* 0x000fea0003800000 */
[----:B------:R-:W0:Y:S02]  /*ec40*/  LDG.E.U8 R16, desc[UR36][R4.64+0x11] ;  /* 0x0000112404107981 */ /* 0x000e24000c1e1100 */
[----:B0-----:R-:W-:-:S05]  /*ec50*/  PRMT R3, R16, 0x8880, RZ ;  /* 0x0000888010037816 */ /* 0x001fca00000000ff */
[----:B------:R-:W-:-:S07]  /*ec60*/  IMAD R2, R3, R18, RZ ;  /* 0x0000001203027224 */ /* 0x000fce00078e02ff */
.L_x_311:
[----:B------:R-:W-:Y:S05]  /*ec70*/  BSYNC B1 ;  /* 0x0000000000017941 */ /* 0x000fea0003800000 */
.L_x_310:
        /* <DEDUP_REMOVED lines=11> */
.L_x_313:
[----:B------:R-:W-:Y:S05]  /*ed30*/  BSYNC B1 ;  /* 0x0000000000017941 */ /* 0x000fea0003800000 */
.L_x_312:
[----:B0-----:R-:W-:Y:S01]  /*ed40*/  @!P4 IMAD R3, R34, R17, R2 ;  /* 0x000000112203c224 */ /* 0x001fe200078e0202 */
[----:B------:R-:W-:Y:S04]  /*ed50*/  BSSY B1, `(.L_x_314) ;  /* 0x0000006000017945 */ /* 0x000fe80003800000 */
[----:B------:R0:W-:Y:S01]  /*ed60*/  @!P4 STG.E.U8 desc[UR36][R8.64+0x10], R3 ;  /* 0x000010030800c986 */ /* 0x0001e2000c101124 */
[----:B------:R-:W-:Y:S05]  /*ed70*/  @P3 BRA `(.L_x_315) ;  /* 0x00000000000c3947 */ /* 0x000fea0003800000 */
[----:B------:R-:W0:Y:S02]  /*ed80*/  LDG.E.U8 R16, desc[UR36][R22.64+0x11] ;  /* 0x0000112416107981 */ /* 0x000e24000c1e1100 */
[----:B0-----:R-:W-:-:S05]  /*ed90*/  PRMT R3, R16, 0x8880, RZ ;  /* 0x0000888010037816 */ /* 0x001fca00000000ff */
[----:B------:R-:W-:-:S07]  /*eda0*/  IMAD R2, R3, R18, RZ ;  /* 0x0000001203027224 */ /* 0x000fce00078e02ff */
.L_x_315:
[----:B------:R-:W-:Y:S05]  /*edb0*/  BSYNC B1 ;  /* 0x0000000000017941 */ /* 0x000fea0003800000 */
.L_x_314:
[----:B------:R-:W-:Y:S01]  /*edc0*/  @!P3 IMAD R35, R35, R17, R2 ;  /* 0x000000112323b224 */ /* 0x000fe200078e0202 */
[----:B------:R-:W-:Y:S04]  /*edd0*/  BSSY B1, `(.L_x_316) ;  /* 0x0000006000017945 */ /* 0x000fe80003800000 */
[----:B------:R0:W-:Y:S01]  /*ede0*/  @!P3 STG.E.U8 desc[UR36][R8.64+0x11], R35 ;  /* 0x000011230800b986 */ /* 0x0001e2000c101124 */
[----:B------:R-:W-:Y:S05]  /*edf0*/  @P5 BRA `(.L_x_317) ;  /* 0x00000000000c5947 */ /* 0x000fea0003800000 */
[----:B------:R-:W0:Y:S02]  /*ee00*/  LDG.E.U8 R16, desc[UR36][R4.64+0x18] ;  /* 0x0000182404107981 */ /* 0x000e24000c1e1100 */
[----:B0-----:R-:W-:-:S05]  /*ee10*/  PRMT R3, R16, 0x8880, RZ ;  /* 0x0000888010037816 */ /* 0x001fca00000000ff */
[----:B------:R-:W-:-:S07]  /*ee20*/  IMAD R2, R3, R18, RZ ;  /* 0x0000001203027224 */ /* 0x000fce00078e02ff */
.L_x_317:
[----:B------:R-:W-:Y:S05]  /*ee30*/  BSYNC B1 ;  /* 0x0000000000017941 */ /* 0x000fea0003800000 */
.L_x_316:
[----:B0-----:R-:W-:Y:S01]  /*ee40*/  @!P5 IMAD R3, R36, R17, R2 ;  /* 0x000000112403d224 */ /* 0x001fe200078e0202 */
[----:B------:R-:W-:Y:S04]  /*ee50*/  BSSY B1, `(.L_x_318) ;  /* 0x0000006000017945 */ /* 0x000fe80003800000 */
[----:B------:R0:W-:Y:S01]  /*ee60*/  @!P5 STG.E.U8 desc[UR36][R6.64+0x18], R3 ;  /* 0x000018030600d986 */ /* 0x0001e2000c101124 */
[----:B------:R-:W-:Y:S05]  /*ee70*/  @P0 BRA `(.L_x_319) ;  /* 0x00000000000c0947 */ /* 0x000fea0003800000 */
[----:B------:R-:W0:Y:S02]  /*ee80*/  LDG.E.U8 R16, desc[UR36][R4.64+0x19] ;  /* 0x0000192404107981 */ /* 0x000e24000c1e1100 */
[----:B0-----:R-:W-:-:S05]  /*ee90*/  PRMT R3, R16, 0x8880, RZ ;  /* 0x0000888010037816 */ /* 0x001fca00000000ff */
[----:B------:R-:W-:-:S07]  /*eea0*/  IMAD R2, R3, R18, RZ ;  /* 0x0000001203027224 */ /* 0x000fce00078e02ff */
.L_x_319:
[----:B------:R-:W-:Y:S05]  /*eeb0*/  BSYNC B1 ;  /* 0x0000000000017941 */ /* 0x000fea0003800000 */
.L_x_318:
        /* <DEDUP_REMOVED lines=11> */
.L_x_321:
[----:B------:R-:W-:Y:S05]  /*ef70*/  BSYNC B1 ;  /* 0x0000000000017941 */ /* 0x000fea0003800000 */
.L_x_320:
[----:B0-----:R-:W-:Y:S01]  /*ef80*/  @!P4 IMAD R3, R38, R17, R2 ;  /* 0x000000112603c224 */ /* 0x001fe200078e0202 */
[----:B------:R-:W-:Y:S04]  /*ef90*/  BSSY B1, `(.L_x_322) ;  /* 0x0000006000017945 */ /* 0x000fe80003800000 */
[----:B------:R0:W-:Y:S01]  /*efa0*/  @!P4 STG.E.U8 desc[UR36][R8.64+0x18], R3 ;  /* 0x000018030800c986 */ /* 0x0001e2000c101124 */
[----:B------:R-:W-:Y:S05]  /*efb0*/  @P3 BRA `(.L_x_323) ;  /* 0x00000000000c3947 */ /* 0x000fea0003800000 */
[----:B------:R-:W0:Y:S02]  /*efc0*/  LDG.E.U8 R16, desc[UR36][R22.64+0x19] ;  /* 0x0000192416107981 */ /* 0x000e24000c1e1100 */
[----:B0-----:R-:W-:-:S05]  /*efd0*/  PRMT R3, R16, 0x8880, RZ ;  /* 0x0000888010037816 */ /* 0x001fca00000000ff */
[----:B------:R-:W-:-:S07]  /*efe0*/  IMAD R2, R3, R18, RZ ;  /* 0x0000001203027224 */ /* 0x000fce00078e02ff */
.L_x_323:
[----:B------:R-:W-:Y:S05]  /*eff0*/  BSYNC B1 ;  /* 0x0000000000017941 */ /* 0x000fea0003800000 */
.L_x_322:
[----:B------:R-:W-:Y:S01]  /*f000*/  @!P3 IMAD R39, R39, R17, R2 ;  /* 0x000000112727b224 */ /* 0x000fe200078e0202 */
[----:B------:R-:W-:Y:S04]  /*f010*/  BSSY B1, `(.L_x_324) ;  /* 0x0000006000017945 */ /* 0x000fe80003800000 */
[----:B------:R0:W-:Y:S01]  /*f020*/  @!P3 STG.E.U8 desc[UR36][R8.64+0x19], R39 ;  /* 0x000019270800b986 */ /* 0x0001e2000c101124 */
[----:B------:R-:W-:Y:S05]  /*f030*/  @P5 BRA `(.L_x_325) ;  /* 0x00000000000c5947 */ /* 0x000fea0003800000 */
[----:B------:R-:W0:Y:S02]  /*f040*/  LDG.E.U8 R16, desc[UR36][R4.64+0x20] ;  /* 0x0000202404107981 */ /* 0x000e24000c1e1100 */
[----:B0-----:R-:W-:-:S05]  /*f050*/  PRMT R3, R16, 0x8880, RZ ;  /* 0x0000888010037816 */ /* 0x001fca00000000ff */
[----:B------:R-:W-:-:S07]  /*f060*/  IMAD R2, R3, R18, RZ ;  /* 0x0000001203027224 */ /* 0x000fce00078e02ff */
.L_x_325:
[----:B------:R-:W-:Y:S05]  /*f070*/  BSYNC B1 ;  /* 0x0000000000017941 */ /* 0x000fea0003800000 */
.L_x_324:
[----:B0-----:R-:W-:Y:S01]  /*f080*/  @!P5 IMAD R3, R40, R17, R2 ;  /* 0x000000112803d224 */ /* 0x001fe200078e0202 */
[----:B------:R-:W-:Y:S04]  /*f090*/  BSSY B1, `(.L_x_326) ;  /* 0x0000006000017945 */ /* 0x000fe80003800000 */
[----:B------:R0:W-:Y:S01]  /*f0a0*/  @!P5 STG.E.U8 desc[UR36][R6.64+0x20], R3 ;  /* 0x000020030600d986 */ /* 0x0001e2000c101124 */
[----:B------:R-:W-:Y:S05]  /*f0b0*/  @P0 BRA `(.L_x_327) ;  /* 0x00000000000c0947 */ /* 0x000fea0003800000 */
[----:B------:R-:W0:Y:S02]  /*f0c0*/  LDG.E.U8 R16, desc[UR36][R4.64+0x21] ;  /* 0x0000212404107981 */ /* 0x000e24000c1e1100 */
[----:B0-----:R-:W-:-:S05]  /*f0d0*/  PRMT R3, R16, 0x8880, RZ ;  /* 0x0000888010037816 */ /* 0x001fca00000000ff */
[----:B------:R-:W-:-:S07]  /*f0e0*/  IMAD R2, R3, R18, RZ ;  /* 0x0000001203027224 */ /* 0x000fce00078e02ff */
.L_x_327:
[----:B------:R-:W-:Y:S05]  /*f0f0*/  BSYNC B1 ;  /* 0x0000000000017941 */ /* 0x000fea0003800000 */
.L_x_326:
        /* <DEDUP_REMOVED lines=11> */
.L_x_329:
[----:B------:R-:W-:Y:S05]  /*f1b0*/  BSYNC B1 ;  /* 0x0000000000017941 */ /* 0x000fea0003800000 */
.L_x_328:
[----:B0-----:R-:W-:Y:S01]  /*f1c0*/  @!P4 IMAD R3, R42, R17, R2 ;  /* 0x000000112a03c224 */ /* 0x001fe200078e0202 */
[----:B------:R-:W-:Y:S04]  /*f1d0*/  BSSY B1, `(.L_x_330) ;  /* 0x0000006000017945 */ /* 0x000fe80003800000 */
[----:B------:R0:W-:Y:S01]  /*f1e0*/  @!P4 STG.E.U8 desc[UR36][R8.64+0x20], R3 ;  /* 0x000020030800c986 */ /* 0x0001e2000c101124 */
[----:B------:R-:W-:Y:S05]  /*f1f0*/  @P3 BRA `(.L_x_331) ;  /* 0x00000000000c3947 */ /* 0x000fea0003800000 */
[----:B------:R-:W0:Y:S02]  /*f200*/  LDG.E.U8 R16, desc[UR36][R22.64+0x21] ;  /* 0x0000212416107981 */ /* 0x000e24000c1e1100 */
[----:B0-----:R-:W-:-:S05]  /*f210*/  PRMT R3, R16, 0x8880, RZ ;  /* 0x0000888010037816 */ /* 0x001fca00000000ff */
[----:B------:R-:W-:-:S07]  /*f220*/  IMAD R2, R3, R18, RZ ;  /* 0x0000001203027224 */ /* 0x000fce00078e02ff */
.L_x_331:
[----:B------:R-:W-:Y:S05]  /*f230*/  BSYNC B1 ;  /* 0x0000000000017941 */ /* 0x000fea0003800000 */
.L_x_330:
[----:B------:R-:W-:Y:S01]  /*f240*/  @!P3 IMAD R43, R43, R17, R2 ;  /* 0x000000112b2bb224 */ /* 0x000fe200078e0202 */
[----:B------:R-:W-:Y:S04]  /*f250*/  BSSY B1, `(.L_x_332) ;  /* 0x0000006000017945 */ /* 0x000fe80003800000 */
[----:B------:R0:W-:Y:S01]  /*f260*/  @!P3 STG.E.U8 desc[UR36][R8.64+0x21], R43 ;  /* 0x0000212b0800b986 */ /* 0x0001e2000c101124 */
[----:B------:R-:W-:Y:S05]  /*f270*/  @P5 BRA `(.L_x_333) ;  /* 0x00000000000c5947 */ /* 0x000fea0003800000 */
[----:B------:R-:W0:Y:S02]  /*f280*/  LDG.E.U8 R16, desc[UR36][R4.64+0x28] ;  /* 0x0000282404107981 */ /* 0x000e24000c1e1100 */
[----:B0-----:R-:W-:-:S05]  /*f290*/  PRMT R3, R16, 0x8880, RZ ;  /* 0x0000888010037816 */ /* 0x001fca00000000ff */
[----:B------:R-:W-:-:S07]  /*f2a0*/  IMAD R2, R3, R18, RZ ;  /* 0x0000001203027224 */ /* 0x000fce00078e02ff */
.L_x_333:
[----:B------:R-:W-:Y:S05]  /*f2b0*/  BSYNC B1 ;  /* 0x0000000000017941 */ /* 0x000fea0003800000 */
.L_x_332:
[----:B0-----:R-:W-:Y:S01]  /*f2c0*/  @!P5 IMAD R3, R44, R17, R2 ;  /* 0x000000112c03d224 */ /* 0x001fe200078e0202 */
[----:B------:R-:W-:Y:S04]  /*f2d0*/  BSSY B1, `(.L_x_334) ;  /* 0x0000006000017945 */ /* 0x000fe80003800000 */
[----:B------:R0:W-:Y:S01]  /*f2e0*/  @!P5 STG.E.U8 desc[UR36][R6.64+0x28], R3 ;  /* 0x000028030600d986 */ /* 0x0001e2000c101124 */
[----:B------:R-:W-:Y:S05]  /*f2f0*/  @P0 BRA `(.L_x_335) ;  /* 0x00000000000c0947 */ /* 0x000fea0003800000 */
[----:B------:R-:W0:Y:S02]  /*f300*/  LDG.E.U8 R16, desc[UR36][R4.64+0x29] ;  /* 0x0000292404107981 */ /* 0x000e24000c1e1100 */
[----:B0-----:R-:W-:-:S05]  /*f310*/  PRMT R3, R16, 0x8880, RZ ;  /* 0x0000888010037816 */ /* 0x001fca00000000ff */
[----:B------:R-:W-:-:S07]  /*f320*/  IMAD R2, R3, R18, RZ ;  /* 0x0000001203027224 */ /* 0x000fce00078e02ff */
.L_x_335:
[----:B------:R-:W-:Y:S05]  /*f330*/  BSYNC B1 ;  /* 0x0000000000017941 */ /* 0x000fea0003800000 */
.L_x_334:
        /* <DEDUP_REMOVED lines=11> */
.L_x_337:
[----:B------:R-:W-:Y:S05]  /*f3f0*/  BSYNC B1 ;  /* 0x0000000000017941 */ /* 0x000fea0003800000 */
.L_x_336:
[----:B0-----:R-:W-:Y:S01]  /*f400*/  @!P4 IMAD R3, R46, R17, R2 ;  /* 0x000000112e03c224 */ /* 0x001fe200078e0202 */
[----:B------:R-:W-:Y:S04]  /*f410*/  BSSY B1, `(.L_x_338) ;  /* 0x0000006000017945 */ /* 0x000fe80003800000 */
[----:B------:R0:W-:Y:S01]  /*f420*/  @!P4 STG.E.U8 desc[UR36][R8.64+0x28], R3 ;  /* 0x000028030800c986 */ /* 0x0001e2000c101124 */
[----:B------:R-:W-:Y:S05]  /*f430*/  @P3 BRA `(.L_x_339) ;  /* 0x00000000000c3947 */ /* 0x000fea0003800000 */
[----:B------:R-:W0:Y:S02]  /*f440*/  LDG.E.U8 R16, desc[UR36][R22.64+0x29] ;  /* 0x0000292416107981 */ /* 0x000e24000c1e1100 */
[----:B0-----:R-:W-:-:S05]  /*f450*/  PRMT R3, R16, 0x8880, RZ ;  /* 0x0000888010037816 */ /* 0x001fca00000000ff */
[----:B------:R-:W-:-:S07]  /*f460*/  IMAD R2, R3, R18, RZ ;  /* 0x0000001203027224 */ /* 0x000fce00078e02ff */
.L_x_339:
[----:B------:R-:W-:Y:S05]  /*f470*/  BSYNC B1 ;  /* 0x0000000000017941 */ /* 0x000fea0003800000 */
.L_x_338:
[----:B------:R-:W-:Y:S01]  /*f480*/  @!P3 IMAD R47, R47, R17, R2 ;  /* 0x000000112f2fb224 */ /* 0x000fe200078e0202 */
[----:B------:R-:W-:Y:S04]  /*f490*/  BSSY B1, `(.L_x_340) ;  /* 0x0000006000017945 */ /* 0x000fe80003800000 */
[----:B------:R0:W-:Y:S01]  /*f4a0*/  @!P3 STG.E.U8 desc[UR36][R8.64+0x29], R47 ;  /* 0x0000292f0800b986 */ /* 0x0001e2000c101124 */
[----:B------:R-:W-:Y:S05]  /*f4b0*/  @P5 BRA `(.L_x_341) ;  /* 0x00000000000c5947 */ /* 0x000fea0003800000 */
[----:B------:R-:W0:Y:S02]  /*f4c0*/  LDG.E.U8 R16, desc[UR36][R4.64+0x30] ;  /* 0x0000302404107981 */ /* 0x000e24000c1e1100 */
[----:B0-----:R-:W-:-:S05]  /*f4d0*/  PRMT R3, R16, 0x8880, RZ ;  /* 0x0000888010037816 */ /* 0x001fca00000000ff */
[----:B------:R-:W-:-:S07]  /*f4e0*/  IMAD R2, R3, R18, RZ ;  /* 0x0000001203027224 */ /* 0x000fce00078e02ff */
.L_x_341:
[----:B------:R-:W-:Y:S05]  /*f4f0*/  BSYNC B1 ;  /* 0x0000000000017941 */ /* 0x000fea0003800000 */
.L_x_340:
[----:B0-----:R-:W-:Y:S01]  /*f500*/  @!P5 IMAD R3, R48, R17, R2 ;  /* 0x000000113003d224 */ /* 0x001fe200078e0202 */
[----:B------:R-:W-:Y:S04]  /*f510*/  BSSY B1, `(.L_x_342) ;  /* 0x0000006000017945 */ /* 0x000fe80003800000 */
[----:B------:R0:W-:Y:S01]  /*f520*/  @!P5 STG.E.U8 desc[UR36][R6.64+0x30], R3 ;  /* 0x000030030600d986 */ /* 0x0001e2000c101124 */
[----:B------:R-:W-:Y:S05]  /*f530*/  @P0 BRA `(.L_x_343) ;  /* 0x00000000000c0947 */ /* 0x000fea0003800000 */
[----:B------:R-:W0:Y:S02]  /*f540*/  LDG.E.U8 R16, desc[UR36][R4.64+0x31] ;  /* 0x0000312404107981 */ /* 0x000e24000c1e1100 */
[----:B0-----:R-:W-:-:S05]  /*f550*/  PRMT R3, R16, 0x8880, RZ ;  /* 0x0000888010037816 */ /* 0x001fca00000000ff */
[----:B------:R-:W-:-:S07]  /*f560*/  IMAD R2, R3, R18, RZ ;  /* 0x0000001203027224 */ /* 0x000fce00078e02ff */
.L_x_343:
[----:B------:R-:W-:Y:S05]  /*f570*/  BSYNC B1 ;  /* 0x0000000000017941 */ /* 0x000fea0003800000 */
.L_x_342:
        /* <DEDUP_REMOVED lines=11> */
.L_x_345:
[----:B------:R-:W-:Y:S05]  /*f630*/  BSYNC B1 ;  /* 0x0000000000017941 */ /* 0x000fea0003800000 */
.L_x_344:
[----:B0-----:R-:W-:Y:S01]  /*f640*/  @!P4 IMAD R3, R50, R17, R2 ;  /* 0x000000113203c224 */ /* 0x001fe200078e0202 */
[----:B------:R-:W-:Y:S04]  /*f650*/  BSSY B1, `(.L_x_346) ;  /* 0x0000006000017945 */ /* 0x000fe80003800000 */
[----:B------:R0:W-:Y:S01]  /*f660*/  @!P4 STG.E.U8 desc[UR36][R8.64+0x30], R3 ;  /* 0x000030030800c986 */ /* 0x0001e2000c101124 */
[----:B------:R-:W-:Y:S05]  /*f670*/  @P3 BRA `(.L_x_347) ;  /* 0x00000000000c3947 */ /* 0x000fea0003800000 */
[----:B------:R-:W0:Y:S02]  /*f680*/  LDG.E.U8 R16, desc[UR36][R22.64+0x31] ;  /* 0x0000312416107981 */ /* 0x000e24000c1e1100 */
[----:B0-----:R-:W-:-:S05]  /*f690*/  PRMT R3, R16, 0x8880, RZ ;  /* 0x0000888010037816 */ /* 0x001fca00000000ff */
[----:B------:R-:W-:-:S07]  /*f6a0*/  IMAD R2, R3, R18, RZ ;  /* 0x0000001203027224 */ /* 0x000fce00078e02ff */
.L_x_347:
[----:B------:R-:W-:Y:S05]  /*f6b0*/  BSYNC B1 ;  /* 0x0000000000017941 */ /* 0x000fea0003800000 */
.L_x_346:
[----:B------:R-:W-:Y:S01]  /*f6c0*/  @!P3 IMAD R51, R51, R17, R2 ;  /* 0x000000113333b224 */ /* 0x000fe200078e0202 */
[----:B------:R-:W-:Y:S04]  /*f6d0*/  BSSY B1, `(.L_x_348) ;  /* 0x0000006000017945 */ /* 0x000fe80003800000 */
[----:B------:R0:W-:Y:S01]  /*f6e0*/  @!P3 STG.E.U8 desc[UR36][R8.64+0x31], R51 ;  /* 0x000031330800b986 */ /* 0x0001e2000c101124 */
[----:B------:R-:W-:Y:S05]  /*f6f0*/  @P5 BRA `(.L_x_349) ;  /* 0x00000000000c5947 */ /* 0x000fea0003800000 */
[----:B------:R-:W0:Y:S02]  /*f700*/  LDG.E.U8 R16, desc[UR36][R4.64+0x38] ;  /* 0x0000382404107981 */ /* 0x000e24000c1e1100 */
[----:B0-----:R-:W-:-:S05]  /*f710*/  PRMT R3, R16, 0x8880, RZ ;  /* 0x0000888010037816 */ /* 0x001fca00000000ff */
[----:B------:R-:W-:-:S07]  /*f720*/  IMAD R2, R3, R18, RZ ;  /* 0x0000001203027224 */ /* 0x000fce00078e02ff */
.L_x_349:
[----:B------:R-:W-:Y:S05]  /*f730*/  BSYNC B1 ;  /* 0x0000000000017941 */ /* 0x000fea0003800000 */
.L_x_348:
[----:B0-----:R-:W-:Y:S01]  /*f740*/  @!P5 IMAD R3, R52, R17, R2 ;  /* 0x000000113403d224 */ /* 0x001fe200078e0202 */
[----:B------:R-:W-:Y:S04]  /*f750*/  BSSY B1, `(.L_x_350) ;  /* 0x0000006000017945 */ /* 0x000fe80003800000 */
[----:B------:R0:W-:Y:S01]  /*f760*/  @!P5 STG.E.U8 desc[UR36][R6.64+0x38], R3 ;  /* 0x000038030600d986 */ /* 0x0001e2000c101124 */
[----:B------:R-:W-:Y:S05]  /*f770*/  @P0 BRA `(.L_x_351) ;  /* 0x00000000000c0947 */ /* 0x000fea0003800000 */
[----:B------:R-:W0:Y:S02]  /*f780*/  LDG.E.U8 R16, desc[UR36][R4.64+0x39] ;  /* 0x0000392404107981 */ /* 0x000e24000c1e1100 */
[----:B0-----:R-:W-:-:S05]  /*f790*/  PRMT R3, R16, 0x8880, RZ ;  /* 0x0000888010037816 */ /* 0x001fca00000000ff */
[----:B------:R-:W-:-:S07]  /*f7a0*/  IMAD R2, R3, R18, RZ ;  /* 0x0000001203027224 */ /* 0x000fce00078e02ff */
.L_x_351:
[----:B------:R-:W-:Y:S05]  /*f7b0*/  BSYNC B1 ;  /* 0x0000000000017941 */ /* 0x000fea0003800000 */
.L_x_350:
        /* <DEDUP_REMOVED lines=11> */
.L_x_353:
[----:B------:R-:W-:Y:S05]  /*f870*/  BSYNC B1 ;  /* 0x0000000000017941 */ /* 0x000fea0003800000 */
.L_x_352:
[----:B0-----:R-:W-:Y:S01]  /*f880*/  @!P4 IMAD R3, R54, R17, R2 ;  /* 0x000000113603c224 */ /* 0x001fe200078e0202 */
[----:B------:R-:W-:Y:S04]  /*f890*/  BSSY B1, `(.L_x_354) ;  /* 0x0000006000017945 */ /* 0x000fe80003800000 */
[----:B------:R0:W-:Y:S01]  /*f8a0*/  @!P4 STG.E.U8 desc[UR36][R8.64+0x38], R3 ;  /* 0x000038030800c986 */ /* 0x0001e2000c101124 */
[----:B------:R-:W-:Y:S05]  /*f8b0*/  @P3 BRA `(.L_x_355) ;  /* 0x00000000000c3947 */ /* 0x000fea0003800000 */
[----:B------:R-:W0:Y:S02]  /*f8c0*/  LDG.E.U8 R16, desc[UR36][R22.64+0x39] ;  /* 0x0000392416107981 */ /* 0x000e24000c1e1100 */
[----:B0-----:R-:W-:-:S05]  /*f8d0*/  PRMT R3, R16, 0x8880, RZ ;  /* 0x0000888010037816 */ /* 0x001fca00000000ff */
[----:B------:R-:W-:-:S07]  /*f8e0*/  IMAD R2, R3, R18, RZ ;  /* 0x0000001203027224 */ /* 0x000fce00078e02ff */
.L_x_355:
[----:B------:R-:W-:Y:S05]  /*f8f0*/  BSYNC B1 ;  /* 0x0000000000017941 */ /* 0x000fea0003800000 */
.L_x_354:
[----:B------:R-:W-:Y:S01]  /*f900*/  @!P3 IMAD R55, R55, R17, R2 ;  /* 0x000000113737b224 */ /* 0x000fe200078e0202 */
[----:B------:R-:W-:Y:S04]  /*f910*/  BSSY B1, `(.L_x_356) ;  /* 0x0000006000017945 */ /* 0x000fe80003800000 */
[----:B------:R0:W-:Y:S01]  /*f920*/  @!P3 STG.E.U8 desc[UR36][R8.64+0x39], R55 ;  /* 0x000039370800b986 */ /* 0x0001e2000c101124 */
[----:B------:R-:W-:Y:S05]  /*f930*/  @P5 BRA `(.L_x_357) ;  /* 0x00000000000c5947 */ /* 0x000fea0003800000 */
[----:B------:R-:W0:Y:S02]  /*f940*/  LDG.E.U8 R16, desc[UR36][R4.64+0x40] ;  /* 0x0000402404107981 */ /* 0x000e24000c1e1100 */
[----:B0-----:R-:W-:-:S05]  /*f950*/  PRMT R3, R16, 0x8880, RZ ;  /* 0x0000888010037816 */ /* 0x001fca00000000ff */
[----:B------:R-:W-:-:S07]  /*f960*/  IMAD R2, R3, R18, RZ ;  /* 0x0000001203027224 */ /* 0x000fce00078e02ff */
.L_x_357:
[----:B------:R-:W-:Y:S05]  /*f970*/  BSYNC B1 ;  /* 0x0000000000017941 */ /* 0x000fea0003800000 */
.L_x_356:
[----:B0-----:R-:W-:Y:S01]  /*f980*/  @!P5 IMAD R3, R56, R17, R2 ;  /* 0x000000113803d224 */ /* 0x001fe200078e0202 */
[----:B------:R-:W-:Y:S04]  /*f990*/  BSSY B1, `(.L_x_358) ;  /* 0x0000006000017945 */ /* 0x000fe80003800000 */
[----:B------:R0:W-:Y:S01]  /*f9a0*/  @!P5 STG.E.U8 desc[UR36][R6.64+0x40], R3 ;  /* 0x000040030600d986 */ /* 0x0001e2000c101124 */
[----:B------:R-:W-:Y:S05]  /*f9b0*/  @P0 BRA `(.L_x_359) ;  /* 0x00000000000c0947 */ /* 0x000fea0003800000 */
[----:B------:R-:W0:Y:S02]  /*f9c0*/  LDG.E.U8 R16, desc[UR36][R4.64+0x41] ;  /* 0x0000412404107981 */ /* 0x000e24000c1e1100 */
[----:B0-----:R-:W-:-:S05]  /*f9d0*/  PRMT R3, R16, 0x8880, RZ ;  /* 0x0000888010037816 */ /* 0x001fca00000000ff */
[----:B------:R-:W-:-:S07]  /*f9e0*/  IMAD R2, R3, R18, RZ ;  /* 0x0000001203027224 */ /* 0x000fce00078e02ff */
.L_x_359:
[----:B------:R-:W-:Y:S05]  /*f9f0*/  BSYNC B1 ;  /* 0x0000000000017941 */ /* 0x000fea0003800000 */
.L_x_358:
        /* <DEDUP_REMOVED lines=11> */
.L_x_361:
[----:B------:R-:W-:Y:S05]  /*fab0*/  BSYNC B1 ;  /* 0x0000000000017941 */ /* 0x000fea0003800000 */
.L_x_360:
[----:B0-----:R-:W-:Y:S01]  /*fac0*/  @!P4 IMAD R3, R58, R17, R2 ;  /* 0x000000113a03c224 */ /* 0x001fe200078e0202 */
[----:B------:R-:W-:Y:S04]  /*fad0*/  BSSY B1, `(.L_x_362) ;  /* 0x0000006000017945 */ /* 0x000fe80003800000 */
[----:B------:R0:W-:Y:S01]  /*fae0*/  @!P4 STG.E.U8 desc[UR36][R8.64+0x40], R3 ;  /* 0x000040030800c986 */ /* 0x0001e2000c101124 */
[----:B------:R-:W-:Y:S05]  /*faf0*/  @P3 BRA `(.L_x_363) ;  /* 0x00000000000c3947 */ /* 0x000fea0003800000 */
[----:B------:R-:W0:Y:S02]  /*fb00*/  LDG.E.U8 R16, desc[UR36][R22.64+0x41] ;  /* 0x0000412416107981 */ /* 0x000e24000c1e1100 */
[----:B0-----:R-:W-:-:S05]  /*fb10*/  PRMT R3, R16, 0x8880, RZ ;  /* 0x0000888010037816 */ /* 0x001fca00000000ff */
[----:B------:R-:W-:-:S07]  /*fb20*/  IMAD R2, R3, R18, RZ ;  /* 0x0000001203027224 */ /* 0x000fce00078e02ff */
.L_x_363:
[----:B------:R-:W-:Y:S05]  /*fb30*/  BSYNC B1 ;  /* 0x0000000000017941 */ /* 0x000fea0003800000 */
.L_x_362:
[----:B------:R-:W-:Y:S01]  /*fb40*/  @!P3 IMAD R59, R59, R17, R2 ;  /* 0x000000113b3bb224 */ /* 0x000fe200078e0202 */
[----:B------:R-:W-:Y:S04]  /*fb50*/  BSSY B1, `(.L_x_364) ;  /* 0x0000006000017945 */ /* 0x000fe80003800000 */
[----:B------:R0:W-:Y:S01]  /*fb60*/  @!P3 STG.E.U8 desc[UR36][R8.64+0x41], R59 ;  /* 0x0000413b0800b986 */ /* 0x0001e2000c101124 */
[----:B------:R-:W-:Y:S05]  /*fb70*/  @P5 BRA `(.L_x_365) ;  /* 0x00000000000c5947 */ /* 0x000fea0003800000 */
[----:B------:R-:W0:Y:S02]  /*fb80*/  LDG.E.U8 R16, desc[UR36][R4.64+0x48] ;  /* 0x0000482404107981 */ /* 0x000e24000c1e1100 */
[----:B0-----:R-:W-:-:S05]  /*fb90*/  PRMT R3, R16, 0x8880, RZ ;  /* 0x0000888010037816 */ /* 0x001fca00000000ff */
[----:B------:R-:W-:-:S07]  /*fba0*/  IMAD R2, R3, R18, RZ ;  /* 0x0000001203027224 */ /* 0x000fce00078e02ff */
.L_x_365:
[----:B------:R-:W-:Y:S05]  /*fbb0*/  BSYNC B1 ;  /* 0x0000000000017941 */ /* 0x000fea0003800000 */
.L_x_364:
[----:B0-----:R-:W-:Y:S01]  /*fbc0*/  @!P5 IMAD R3, R60, R17, R2 ;  /* 0x000000113c03d224 */ /* 0x001fe200078e0202 */
[----:B------:R-:W-:Y:S04]  /*fbd0*/  BSSY B1, `(.L_x_366) ;  /* 0x0000006000017945 */ /* 0x000fe80003800000 */
[----:B------:R0:W-:Y:S01]  /*fbe0*/  @!P5 STG.E.U8 desc[UR36][R6.64+0x48], R3 ;  /* 0x000048030600d986 */ /* 0x0001e2000c101124 */
[----:B------:R-:W-:Y:S05]  /*fbf0*/  @P0 BRA `(.L_x_367) ;  /* 0x00000000000c0947 */ /* 0x000fea0003800000 */
[----:B------:R-:W0:Y:S02]  /*fc00*/  LDG.E.U8 R16, desc[UR36][R4.64+0x49] ;  /* 0x0000492404107981 */ /* 0x000e24000c1e1100 */
[----:B0-----:R-:W-:-:S05]  /*fc10*/  PRMT R3, R16, 0x8880, RZ ;  /* 0x0000888010037816 */ /* 0x001fca00000000ff */
[----:B------:R-:W-:-:S07]  /*fc20*/  IMAD R2, R3, R18, RZ ;  /* 0x0000001203027224 */ /* 0x000fce00078e02ff */
.L_x_367:
[----:B------:R-:W-:Y:S05]  /*fc30*/  BSYNC B1 ;  /* 0x0000000000017941 */ /* 0x000fea0003800000 */
.L_x_366:
        /* <DEDUP_REMOVED lines=11> */
.L_x_369:
[----:B------:R-:W-:Y:S05]  /*fcf0*/  BSYNC B1 ;  /* 0x0000000000017941 */ /* 0x000fea0003800000 */
.L_x_368:
[----:B0-----:R-:W-:Y:S01]  /*fd00*/  @!P4 IMAD R3, R62, R17, R2 ;  /* 0x000000113e03c224 */ /* 0x001fe200078e0202 */
[----:B------:R-:W-:Y:S04]  /*fd10*/  BSSY B1, `(.L_x_370) ;  /* 0x0000006000017945 */ /* 0x000fe80003800000 */
[----:B------:R0:W-:Y:S01]  /*fd20*/  @!P4 STG.E.U8 desc[UR36][R8.64+0x48], R3 ;  /* 0x000048030800c986 */ /* 0x0001e2000c101124 */
[----:B------:R-:W-:Y:S05]  /*fd30*/  @P3 BRA `(.L_x_371) ;  /* 0x00000000000c3947 */ /* 0x000fea0003800000 */
[----:B------:R-:W0:Y:S02]  /*fd40*/  LDG.E.U8 R16, desc[UR36][R22.64+0x49] ;  /* 0x0000492416107981 */ /* 0x000e24000c1e1100 */
[----:B0-----:R-:W-:-:S05]  /*fd50*/  PRMT R3, R16, 0x8880, RZ ;  /* 0x0000888010037816 */ /* 0x001fca00000000ff */
[----:B------:R-:W-:-:S07]  /*fd60*/  IMAD R2, R3, R18, RZ ;  /* 0x0000001203027224 */ /* 0x000fce00078e02ff */
.L_x_371:
[----:B------:R-:W-:Y:S05]  /*fd70*/  BSYNC B1 ;  /* 0x0000000000017941 */ /* 0x000fea0003800000 */
.L_x_370:
[----:B------:R-:W-:Y:S01]  /*fd80*/  @!P3 IMAD R63, R63, R17, R2 ;  /* 0x000000113f3fb224 */ /* 0x000fe200078e0202 */
[----:B------:R-:W-:Y:S04]  /*fd90*/  BSSY B1, `(.L_x_372) ;  /* 0x0000006000017945 */ /* 0x000fe80003800000 */
[----:B------:R0:W-:Y:S01]  /*fda0*/  @!P3 STG.E.U8 desc[UR36][R8.64+0x49], R63 ;  /* 0x0000493f0800b986 */ /* 0x0001e2000c101124 */
[----:B------:R-:W-:Y:S05]  /*fdb0*/  @P5 BRA `(.L_x_373) ;  /* 0x00000000000c5947 */ /* 0x000fea0003800000 */
[----:B------:R-:W0:Y:S02]  /*fdc0*/  LDG.E.U8 R16, desc[UR36][R4.64+0x50] ;  /* 0x0000502404107981 */ /* 0x000e24000c1e1100 */
[----:B0-----:R-:W-:-:S05]  /*fdd0*/  PRMT R3, R16, 0x8880, RZ ;  /* 0x0000888010037816 */ /* 0x001fca00000000ff */
[----:B------:R-:W-:-:S07]  /*fde0*/  IMAD R2, R3, R18, RZ ;  /* 0x0000001203027224 */ /* 0x000fce00078e02ff */
.L_x_373:
[----:B------:R-:W-:Y:S05]  /*fdf0*/  BSYNC B1 ;  /* 0x0000000000017941 */ /* 0x000fea0003800000 */
.L_x_372:
[----:B0-----:R-:W-:Y:S01]  /*fe00*/  @!P5 IMAD R3, R64, R17, R2 ;  /* 0x000000114003d224 */ /* 0x001fe200078e0202 */
[----:B------:R-:W-:Y:S04]  /*fe10*/  BSSY B1, `(.L_x_374) ;  /* 0x0000006000017945 */ /* 0x000fe80003800000 */
[----:B------:R0:W-:Y:S01]  /*fe20*/  @!P5 STG.E.U8 desc[UR36][R6.64+0x50], R3 ;  /* 0x000050030600d986 */ /* 0x0001e2000c101124 */
[----:B------:R-:W-:Y:S05]  /*fe30*/  @P0 BRA `(.L_x_375) ;  /* 0x00000000000c0947 */ /* 0x000fea0003800000 */
[----:B------:R-:W0:Y:S02]  /*fe40*/  LDG.E.U8 R16, desc[UR36][R4.64+0x51] ;  /* 0x0000512404107981 */ /* 0x000e24000c1e1100 */
[----:B0-----:R-:W-:-:S05]  /*fe50*/  PRMT R3, R16, 0x8880, RZ ;  /* 0x0000888010037816 */ /* 0x001fca00000000ff */
[----:B------:R-:W-:-:S07]  /*fe60*/  IMAD R2, R3, R18, RZ ;  /* 0x0000001203027224 */ /* 0x000fce00078e02ff */
.L_x_375:
[----:B------:R-:W-:Y:S05]  /*fe70*/  BSYNC B1 ;  /* 0x0000000000017941 */ /* 0x000fea0003800000 */
.L_x_374:
        /* <DEDUP_REMOVED lines=11> */
.L_x_377:
[----:B------:R-:W-:Y:S05]  /*ff30*/  BSYNC B1 ;  /* 0x0000000000017941 */ /* 0x000fea0003800000 */
.L_x_376:
[----:B0-----:R-:W-:Y:S01]  /*ff40*/  @!P4 IMAD R3, R66, R17, R2 ;  /* 0x000000114203c224 */ /* 0x001fe200078e0202 */
[----:B------:R-:W-:Y:S04]  /*ff50*/  BSSY B1, `(.L_x_378) ;  /* 0x0000006000017945 */ /* 0x000fe80003800000 */
[----:B------:R0:W-:Y:S01]  /*ff60*/  @!P4 STG.E.U8 desc[UR36][R8.64+0x50], R3 ;  /* 0x000050030800c986 */ /* 0x0001e2000c101124 */
[----:B------:R-:W-:Y:S05]  /*ff70*/  @P3 BRA `(.L_x_379) ;  /* 0x00000000000c3947 */ /* 0x000fea0003800000 */
[----:B------:R-:W0:Y:S02]  /*ff80*/  LDG.E.U8 R16, desc[UR36][R22.64+0x51] ;  /* 0x0000512416107981 */ /* 0x000e24000c1e1100 */
[----:B0-----:R-:W-:-:S05]  /*ff90*/  PRMT R3, R16, 0x8880, RZ ;  /* 0x0000888010037816 */ /* 0x001fca00000000ff */
[----:B------:R-:W-:-:S07]  /*ffa0*/  IMAD R2, R3, R18, RZ ;  /* 0x0000001203027224 */ /* 0x000fce00078e02ff */
.L_x_379:
[----:B------:R-:W-:Y:S05]  /*ffb0*/  BSYNC B1 ;  /* 0x0000000000017941 */ /* 0x000fea0003800000 */
.L_x_378:
[----:B------:R-:W-:Y:S01]  /*ffc0*/  @!P3 IMAD R67, R67, R17, R2 ;  /* 0x000000114343b224 */ /* 0x000fe200078e0202 */
[----:B------:R-:W-:Y:S04]  /*ffd0*/  BSSY B1, `(.L_x_380) ;  /* 0x0000006000017945 */ /* 0x000fe80003800000 */
[----:B------:R0:W-:Y:S01]  /*ffe0*/  @!P3 STG.E.U8 desc[UR36][R8.64+0x51], R67 ;  /* 0x000051430800b986 */ /* 0x0001e2000c101124 */
[----:B------:R-:W-:Y:S05]  /*fff0*/  @P5 BRA `(.L_x_381) ;  /* 0x00000000000c5947 */ /* 0x000fea0003800000 */
[----:B------:R-:W0:Y:S02]  /*10000*/  LDG.E.U8 R16, desc[UR36][R4.64+0x58] ;  /* 0x0000582404107981 */ /* 0x000e24000c1e1100 */
[----:B0-----:R-:W-:-:S05]  /*10010*/  PRMT R3, R16, 0x8880, RZ ;  /* 0x0000888010037816 */ /* 0x001fca00000000ff */
[----:B------:R-:W-:-:S07]  /*10020*/  IMAD R2, R3, R18, RZ ;  /* 0x0000001203027224 */ /* 0x000fce00078e02ff */
.L_x_381:
[----:B------:R-:W-:Y:S05]  /*10030*/  BSYNC B1 ;  /* 0x0000000000017941 */ /* 0x000fea0003800000 */
.L_x_380:
[----:B0-----:R-:W-:Y:S01]  /*10040*/  @!P5 IMAD R3, R68, R17, R2 ;  /* 0x000000114403d224 */ /* 0x001fe200078e0202 */
[----:B------:R-:W-:Y:S04]  /*10050*/  BSSY B1, `(.L_x_382) ;  /* 0x0000006000017945 */ /* 0x000fe80003800000 */
[----:B------:R0:W-:Y:S01]  /*10060*/  @!P5 STG.E.U8 desc[UR36][R6.64+0x58], R3 ;  /* 0x000058030600d986 */ /* 0x0001e2000c101124 */
[----:B------:R-:W-:Y:S05]  /*10070*/  @P0 BRA `(.L_x_383) ;  /* 0x00000000000c0947 */ /* 0x000fea0003800000 */
[----:B------:R-:W0:Y:S02]  /*10080*/  LDG.E.U8 R16, desc[UR36][R4.64+0x59] ;  /* 0x0000592404107981 */ /* 0x000e24000c1e1100 */
[----:B0-----:R-:W-:-:S05]  /*10090*/  PRMT R3, R16, 0x8880, RZ ;  /* 0x0000888010037816 */ /* 0x001fca00000000ff */
[----:B------:R-:W-:-:S07]  /*100a0*/  IMAD R2, R3, R18, RZ ;  /* 0x0000001203027224 */ /* 0x000fce00078e02ff */
.L_x_383:
[----:B------:R-:W-:Y:S05]  /*100b0*/  BSYNC B1 ;  /* 0x0000000000017941 */ /* 0x000fea0003800000 */
.L_x_382:
        /* <DEDUP_REMOVED lines=11> */
.L_x_385:
[----:B------:R-:W-:Y:S05]  /*10170*/  BSYNC B1 ;  /* 0x0000000000017941 */ /* 0x000fea0003800000 */
.L_x_384:
[----:B0-----:R-:W-:Y:S01]  /*10180*/  @!P4 IMAD R3, R70, R17, R2 ;  /* 0x000000114603c224 */ /* 0x001fe200078e0202 */
[----:B------:R-:W-:Y:S04]  /*10190*/  BSSY B1, `(.L_x_386) ;  /* 0x0000006000017945 */ /* 0x000fe80003800000 */
[----:B------:R0:W-:Y:S01]  /*101a0*/  @!P4 STG.E.U8 desc[UR36][R8.64+0x58], R3 ;  /* 0x000058030800c986 */ /* 0x0001e2000c101124 */
[----:B------:R-:W-:Y:S05]  /*101b0*/  @P3 BRA `(.L_x_387) ;  /* 0x00000000000c3947 */ /* 0x000fea0003800000 */
[----:B------:R-:W0:Y:S02]  /*101c0*/  LDG.E.U8 R16, desc[UR36][R22.64+0x59] ;  /* 0x0000592416107981 */ /* 0x000e24000c1e1100 */
[----:B0-----:R-:W-:-:S05]  /*101d0*/  PRMT R3, R16, 0x8880, RZ ;  /* 0x0000888010037816 */ /* 0x001fca00000000ff */
[----:B------:R-:W-:-:S07]  /*101e0*/  IMAD R2, R3, R18, RZ ;  /* 0x0000001203027224 */ /* 0x000fce00078e02ff */
.L_x_387:
[----:B------:R-:W-:Y:S05]  /*101f0*/  BSYNC B1 ;  /* 0x0000000000017941 */ /* 0x000fea0003800000 */
.L_x_386:
[----:B------:R-:W-:Y:S01]  /*10200*/  @!P3 IMAD R71, R71, R17, R2 ;  /* 0x000000114747b224 */ /* 0x000fe200078e0202 */
[----:B------:R-:W-:Y:S04]  /*10210*/  BSSY B1, `(.L_x_388) ;  /* 0x0000006000017945 */ /* 0x000fe80003800000 */
[----:B------:R0:W-:Y:S01]  /*10220*/  @!P3 STG.E.U8 desc[UR36][R8.64+0x59], R71 ;  /* 0x000059470800b986 */ /* 0x0001e2000c101124 */
[----:B------:R-:W-:Y:S05]  /*10230*/  @P5 BRA `(.L_x_389) ;  /* 0x00000000000c5947 */ /* 0x000fea0003800000 */
[----:B------:R-:W0:Y:S02]  /*10240*/  LDG.E.U8 R16, desc[UR36][R4.64+0x60] ;  /* 0x0000602404107981 */ /* 0x000e24000c1e1100 */
[----:B0-----:R-:W-:-:S05]  /*10250*/  PRMT R3, R16, 0x8880, RZ ;  /* 0x0000888010037816 */ /* 0x001fca00000000ff */
[----:B------:R-:W-:-:S07]  /*10260*/  IMAD R2, R3, R18, RZ ;  /* 0x0000001203027224 */ /* 0x000fce00078e02ff */
.L_x_389:
[----:B------:R-:W-:Y:S05]  /*10270*/  BSYNC B1 ;  /* 0x0000000000017941 */ /* 0x000fea0003800000 */
.L_x_388:
[----:B0-----:R-:W-:Y:S01]  /*10280*/  @!P5 IMAD R3, R72, R17, R2 ;  /* 0x000000114803d224 */ /* 0x001fe200078e0202 */
[----:B------:R-:W-:Y:S04]  /*10290*/  BSSY B1, `(.L_x_390) ;  /* 0x0000006000017945 */ /* 0x000fe80003800000 */
[----:B------:R0:W-:Y:S01]  /*102a0*/  @!P5 STG.E.U8 desc[UR36][R6.64+0x60], R3 ;  /* 0x000060030600d986 */ /* 0x0001e2000c101124 */
[----:B------:R-:W-:Y:S05]  /*102b0*/  @P0 BRA `(.L_x_391) ;  /* 0x00000000000c0947 */ /* 0x000fea0003800000 */
[----:B------:R-:W0:Y:S02]  /*102c0*/  LDG.E.U8 R16, desc[UR36][R4.64+0x61] ;  /* 0x0000612404107981 */ /* 0x000e24000c1e1100 */
[----:B0-----:R-:W-:-:S05]  /*102d0*/  PRMT R3, R16, 0x8880, RZ ;  /* 0x0000888010037816 */ /* 0x001fca00000000ff */
[----:B------:R-:W-:-:S07]  /*102e0*/  IMAD R2, R3, R18, RZ ;  /* 0x0000001203027224 */ /* 0x000fce00078e02ff */
.L_x_391:
[----:B------:R-:W-:Y:S05]  /*102f0*/  BSYNC B1 ;  /* 0x0000000000017941 */ /* 0x000fea0003800000 */
.L_x_390:
        /* <DEDUP_REMOVED lines=11> */
.L_x_393:
[----:B------:R-:W-:Y:S05]  /*103b0*/  BSYNC B1 ;  /* 0x0000000000017941 */ /* 0x000fea0003800000 */
.L_x_392:
[----:B0-----:R-:W-:Y:S01]  /*103c0*/  @!P4 IMAD R3, R74, R17, R2 ;  /* 0x000000114a03c224 */ /* 0x001fe200078e0202 */
[----:B------:R-:W-:Y:S04]  /*103d0*/  BSSY B1, `(.L_x_394) ;  /* 0x0000006000017945 */ /* 0x000fe80003800000 */
[----:B------:R0:W-:Y:S01]  /*103e0*/  @!P4 STG.E.U8 desc[UR36][R8.64+0x60], R3 ;  /* 0x000060030800c986 */ /* 0x0001e2000c101124 */
[----:B------:R-:W-:Y:S05]  /*103f0*/  @P3 BRA `(.L_x_395) ;  /* 0x00000000000c3947 */ /* 0x000fea0003800000 */
[----:B------:R-:W0:Y:S02]  /*10400*/  LDG.E.U8 R16, desc[UR36][R22.64+0x61] ;  /* 0x0000612416107981 */ /* 0x000e24000c1e1100 */
[----:B0-----:R-:W-:-:S05]  /*10410*/  PRMT R3, R16, 0x8880, RZ ;  /* 0x0000888010037816 */ /* 0x001fca00000000ff */
[----:B------:R-:W-:-:S07]  /*10420*/  IMAD R2, R3, R18, RZ ;  /* 0x0000001203027224 */ /* 0x000fce00078e02ff */
.L_x_395:
[----:B------:R-:W-:Y:S05]  /*10430*/  BSYNC B1 ;  /* 0x0000000000017941 */ /* 0x000fea0003800000 */
.L_x_394:
[----:B------:R-:W-:Y:S01]  /*10440*/  @!P3 IMAD R75, R75, R17, R2 ;  /* 0x000000114b4bb224 */ /* 0x000fe200078e0202 */
[----:B------:R-:W-:Y:S04]  /*10450*/  BSSY B1, `(.L_x_396) ;  /* 0x0000006000017945 */ /* 0x000fe80003800000 */
[----:B------:R0:W-:Y:S01]  /*10460*/  @!P3 STG.E.U8 desc[UR36][R8.64+0x61], R75 ;  /* 0x0000614b0800b986 */ /* 0x0001e2000c101124 */
[----:B------:R-:W-:Y:S05]  /*10470*/  @P5 BRA `(.L_x_397) ;  /* 0x00000000000c5947 */ /* 0x000fea0003800000 */
[----:B------:R-:W0:Y:S02]  /*10480*/  LDG.E.U8 R16, desc[UR36][R4.64+0x68] ;  /* 0x0000682404107981 */ /* 0x000e24000c1e1100 */
[----:B0-----:R-:W-:-:S05]  /*10490*/  PRMT R3, R16, 0x8880, RZ ;  /* 0x0000888010037816 */ /* 0x001fca00000000ff */
[----:B------:R-:W-:-:S07]  /*104a0*/  IMAD R2, R3, R18, RZ ;  /* 0x0000001203027224 */ /* 0x000fce00078e02ff */
.L_x_397:
[----:B------:R-:W-:Y:S05]  /*104b0*/  BSYNC B1 ;  /* 0x0000000000017941 */ /* 0x000fea0003800000 */
.L_x_396:
[----:B0-----:R-:W-:Y:S01]  /*104c0*/  @!P5 IMAD R3, R76, R17, R2 ;  /* 0x000000114c03d224 */ /* 0x001fe200078e0202 */
[----:B------:R-:W-:Y:S04]  /*104d0*/  BSSY B1, `(.L_x_398) ;  /* 0x0000006000017945 */ /* 0x000fe80003800000 */
[----:B------:R0:W-:Y:S01]  /*104e0*/  @!P5 STG.E.U8 desc[UR36][R6.64+0x68], R3 ;  /* 0x000068030600d986 */ /* 0x0001e2000c101124 */
[----:B------:R-:W-:Y:S05]  /*104f0*/  @P0 BRA `(.L_x_399) ;  /* 0x00000000000c0947 */ /* 0x000fea0003800000 */
[----:B------:R-:W0:Y:S02]  /*10500*/  LDG.E.U8 R16, desc[UR36][R4.64+0x69] ;  /* 0x0000692404107981 */ /* 0x000e24000c1e1100 */
[----:B0-----:R-:W-:-:S05]  /*10510*/  PRMT R3, R16, 0x8880, RZ ;  /* 0x0000888010037816 */ /* 0x001fca00000000ff */
[----:B------:R-:W-:-:S07]  /*10520*/  IMAD R2, R3, R18, RZ ;  /* 0x0000001203027224 */ /* 0x000fce00078e02ff */
.L_x_399:
[----:B------:R-:W-:Y:S05]  /*10530*/  BSYNC B1 ;  /* 0x0000000000017941 */ /* 0x000fea0003800000 */
.L_x_398:
        /* <DEDUP_REMOVED lines=11> */
.L_x_401:
[----:B------:R-:W-:Y:S05]  /*105f0*/  BSYNC B1 ;  /* 0x0000000000017941 */ /* 0x000fea0003800000 */
.L_x_400:
[----:B0-----:R-:W-:Y:S01]  /*10600*/  @!P4 IMAD R3, R78, R17, R2 ;  /* 0x000000114e03c224 */ /* 0x001fe200078e0202 */
[----:B------:R-:W-:Y:S04]  /*10610*/  BSSY B1, `(.L_x_402) ;  /* 0x0000006000017945 */ /* 0x000fe80003800000 */
[----:B------:R0:W-:Y:S01]  /*10620*/  @!P4 STG.E.U8 desc[UR36][R8.64+0x68], R3 ;  /* 0x000068030800c986 */ /* 0x0001e2000c101124 */
[----:B------:R-:W-:Y:S05]  /*10630*/  @P3 BRA `(.L_x_403) ;  /* 0x00000000000c3947 */ /* 0x000fea0003800000 */
[----:B------:R-:W0:Y:S02]  /*10640*/  LDG.E.U8 R16, desc[UR36][R22.64+0x69] ;  /* 0x0000692416107981 */ /* 0x000e24000c1e1100 */
[----:B0-----:R-:W-:-:S05]  /*10650*/  PRMT R3, R16, 0x8880, RZ ;  /* 0x0000888010037816 */ /* 0x001fca00000000ff */
[----:B------:R-:W-:-:S07]  /*10660*/  IMAD R2, R3, R18, RZ ;  /* 0x0000001203027224 */ /* 0x000fce00078e02ff */
.L_x_403:
[----:B------:R-:W-:Y:S05]  /*10670*/  BSYNC B1 ;  /* 0x0000000000017941 */ /* 0x000fea0003800000 */
.L_x_402:
[----:B------:R-:W-:Y:S01]  /*10680*/  @!P3 IMAD R79, R79, R17, R2 ;  /* 0x000000114f4fb224 */ /* 0x000fe200078e0202 */
[----:B------:R-:W-:Y:S04]  /*10690*/  BSSY B1, `(.L_x_404) ;  /* 0x0000006000017945 */ /* 0x000fe80003800000 */
[----:B------:R0:W-:Y:S01]  /*106a0*/  @!P3 STG.E.U8 desc[UR36][R8.64+0x69], R79 ;  /* 0x0000694f0800b986 */ /* 0x0001e2000c101124 */
[----:B------:R-:W-:Y:S05]  /*106b0*/  @P5 BRA `(.L_x_405) ;  /* 0x00000000000c5947 */ /* 0x000fea0003800000 */
[----:B------:R-:W0:Y:S02]  /*106c0*/  LDG.E.U8 R16, desc[UR36][R4.64+0x70] ;  /* 0x0000702404107981 */ /* 0x000e24000c1e1100 */
[----:B0-----:R-:W-:-:S05]  /*106d0*/  PRMT R3, R16, 0x8880, RZ ;  /* 0x0000888010037816 */ /* 0x001fca00000000ff */
[----:B------:R-:W-:-:S07]  /*106e0*/  IMAD R2, R3, R18, RZ ;  /* 0x0000001203027224 */ /* 0x000fce00078e02ff */
.L_x_405:
[----:B------:R-:W-:Y:S05]  /*106f0*/  BSYNC B1 ;  /* 0x0000000000017941 */ /* 0x000fea0003800000 */
.L_x_404:
[----:B0-----:R-:W-:Y:S01]  /*10700*/  @!P5 IMAD R3, R80, R17, R2 ;  /* 0x000000115003d224 */ /* 0x001fe200078e0202 */
[----:B------:R-:W-:Y:S04]  /*10710*/  BSSY B1, `(.L_x_406) ;  /* 0x0000006000017945 */ /* 0x000fe80003800000 */
[----:B------:R0:W-:Y:S01]  /*10720*/  @!P5 STG.E.U8 desc[UR36][R6.64+0x70], R3 ;  /* 0x000070030600d986 */ /* 0x0001e2000c101124 */
[----:B------:R-:W-:Y:S05]  /*10730*/  @P0 BRA `(.L_x_407) ;  /* 0x00000000000c0947 */ /* 0x000fea0003800000 */
[----:B------:R-:W0:Y:S02]  /*10740*/  LDG.E.U8 R16, desc[UR36][R4.64+0x71] ;  /* 0x0000712404107981 */ /* 0x000e24000c1e1100 */
[----:B0-----:R-:W-:-:S05]  /*10750*/  PRMT R3, R16, 0x8880, RZ ;  /* 0x0000888010037816 */ /* 0x001fca00000000ff */
[----:B------:R-:W-:-:S07]  /*10760*/  IMAD R2, R3, R18, RZ ;  /* 0x0000001203027224 */ /* 0x000fce00078e02ff */
.L_x_407:
[----:B------:R-:W-:Y:S05]  /*10770*/  BSYNC B1 ;  /* 0x0000000000017941 */ /* 0x000fea0003800000 */
.L_x_406:
        /* <DEDUP_REMOVED lines=11> */
.L_x_409:
[----:B------:R-:W-:Y:S05]  /*10830*/  BSYNC B1 ;  /* 0x0000000000017941 */ /* 0x000fea0003800000 */
.L_x_408:
[----:B0-----:R-:W-:Y:S01]  /*10840*/  @!P4 IMAD R3, R82, R17, R2 ;  /* 0x000000115203c224 */ /* 0x001fe200078e0202 */
[----:B------:R-:W-:Y:S04]  /*10850*/  BSSY B1, `(.L_x_410) ;  /* 0x0000006000017945 */ /* 0x000fe80003800000 */
[----:B------:R0:W-:Y:S01]  /*10860*/  @!P4 STG.E.U8 desc[UR36][R8.64+0x70], R3 ;  /* 0x000070030800c986 */ /* 0x0001e2000c101124 */
[----:B------:R-:W-:Y:S05]  /*10870*/  @P3 BRA `(.L_x_411) ;  /* 0x00000000000c3947 */ /* 0x000fea0003800000 */
[----:B------:R-:W0:Y:S02]  /*10880*/  LDG.E.U8 R16, desc[UR36][R22.64+0x71] ;  /* 0x0000712416107981 */ /* 0x000e24000c1e1100 */
[----:B0-----:R-:W-:-:S05]  /*10890*/  PRMT R3, R16, 0x8880, RZ ;  /* 0x0000888010037816 */ /* 0x001fca00000000ff */
[----:B------:R-:W-:-:S07]  /*108a0*/  IMAD R2, R3, R18, RZ ;  /* 0x0000001203027224 */ /* 0x000fce00078e02ff */
.L_x_411:
[----:B------:R-:W-:Y:S05]  /*108b0*/  BSYNC B1 ;  /* 0x0000000000017941 */ /* 0x000fea0003800000 */
.L_x_410:
[----:B------:R-:W-:Y:S01]  /*108c0*/  @!P3 IMAD R83, R83, R17, R2 ;  /* 0x000000115353b224 */ /* 0x000fe200078e0202 */
[----:B------:R-:W-:Y:S04]  /*108d0*/  BSSY B1, `(.L_x_412) ;  /* 0x0000006000017945 */ /* 0x000fe80003800000 */
[----:B------:R0:W-:Y:S01]  /*108e0*/  @!P3 STG.E.U8 desc[UR36][R8.64+0x71], R83 ;  /* 0x000071530800b986 */ /* 0x0001e2000c101124 */
[----:B------:R-:W-:Y:S05]  /*108f0*/  @P5 BRA `(.L_x_413) ;  /* 0x00000000000c5947 */ /* 0x000fea0003800000 */
[----:B------:R-:W0:Y:S02]  /*10900*/  LDG.E.U8 R16, desc[UR36][R4.64+0x78] ;  /* 0x0000782404107981 */ /* 0x000e24000c1e1100 */
[----:B0-----:R-:W-:-:S05]  /*10910*/  PRMT R3, R16, 0x8880, RZ ;  /* 0x0000888010037816 */ /* 0x001fca00000000ff */
[----:B------:R-:W-:-:S07]  /*10920*/  IMAD R2, R3, R18, RZ ;  /* 0x0000001203027224 */ /* 0x000fce00078e02ff */
.L_x_413:
[----:B------:R-:W-:Y:S05]  /*10930*/  BSYNC B1 ;  /* 0x0000000000017941 */ /* 0x000fea0003800000 */
.L_x_412:
[----:B0-----:R-:W-:Y:S01]  /*10940*/  @!P5 IMAD R3, R84, R17, R2 ;  /* 0x000000115403d224 */ /* 0x001fe200078e0202 */
[----:B------:R-:W-:Y:S04]  /*10950*/  BSSY B1, `(.L_x_414) ;  /* 0x0000006000017945 */ /* 0x000fe80003800000 */
[----:B------:R0:W-:Y:S01]  /*10960*/  @!P5 STG.E.U8 desc[UR36][R6.64+0x78], R3 ;  /* 0x000078030600d986 */ /* 0x0001e2000c101124 */
[----:B------:R-:W-:Y:S05]  /*10970*/  @P0 BRA `(.L_x_415) ;  /* 0x00000000000c0947 */ /* 0x000fea0003800000 */
[----:B------:R-:W0:Y:S02]  /*10980*/  LDG.E.U8 R16, desc[UR36][R4.64+0x79] ;  /* 0x0000792404107981 */ /* 0x000e24000c1e1100 */
[----:B0-----:R-:W-:-:S05]  /*10990*/  PRMT R3, R16, 0x8880, RZ ;  /* 0x0000888010037816 */ /* 0x001fca00000000ff */
[----:B------:R-:W-:-:S07]  /*109a0*/  IMAD R2, R3, R18, RZ ;  /* 0x0000001203027224 */ /* 0x000fce00078e02ff */
.L_x_415:
[----:B------:R-:W-:Y:S05]  /*109b0*/  BSYNC B1 ;  /* 0x0000000000017941 */ /* 0x000fea0003800000 */
.L_x_414:
        /* <DEDUP_REMOVED lines=11> */
.L_x_417:
[----:B------:R-:W-:Y:S05]  /*10a70*/  BSYNC B1 ;  /* 0x0000000000017941 */ /* 0x000fea0003800000 */
.L_x_416:
[----:B0-----:R-:W-:Y:S01]  /*10a80*/  @!P4 IMAD R3, R86, R17, R2 ;  /* 0x000000115603c224 */ /* 0x001fe200078e0202 */
[----:B------:R-:W-:Y:S04]  /*10a90*/  BSSY B1, `(.L_x_418) ;  /* 0x0000006000017945 */ /* 0x000fe80003800000 */
[----:B------:R0:W-:Y:S01]  /*10aa0*/  @!P4 STG.E.U8 desc[UR36][R8.64+0x78], R3 ;  /* 0x000078030800c986 */ /* 0x0001e2000c101124 */
[----:B------:R-:W-:Y:S05]  /*10ab0*/  @P3 BRA `(.L_x_419) ;  /* 0x00000000000c3947 */ /* 0x000fea0003800000 */
[----:B------:R-:W0:Y:S02]  /*10ac0*/  LDG.E.U8 R16, desc[UR36][R22.64+0x79] ;  /* 0x0000792416107981 */ /* 0x000e24000c1e1100 */
[----:B0-----:R-:W-:-:S05]  /*10ad0*/  PRMT R3, R16, 0x8880, RZ ;  /* 0x0000888010037816 */ /* 0x001fca00000000ff */
[----:B------:R-:W-:-:S07]  /*10ae0*/  IMAD R2, R3, R18, RZ ;  /* 0x0000001203027224 */ /* 0x000fce00078e02ff */
.L_x_419:
[----:B------:R-:W-:Y:S05]  /*10af0*/  BSYNC B1 ;  /* 0x0000000000017941 */ /* 0x000fea0003800000 */
.L_x_418:
[----:B------:R-:W-:Y:S01]  /*10b00*/  @!P3 IMAD R87, R87, R17, R2 ;  /* 0x000000115757b224 */ /* 0x000fe200078e0202 */
[----:B------:R-:W-:Y:S04]  /*10b10*/  BSSY B1, `(.L_x_420) ;  /* 0x0000006000017945 */ /* 0x000fe80003800000 */
[----:B------:R0:W-:Y:S01]  /*10b20*/  @!P3 STG.E.U8 desc[UR36][R8.64+0x79], R87 ;  /* 0x000079570800b986 */ /* 0x0001e2000c101124 */
[----:B------:R-:W-:Y:S05]  /*10b30*/  @P5 BRA `(.L_x_421) ;  /* 0x00000000000c5947 */ /* 0x000fea0003800000 */
[----:B------:R-:W0:Y:S02]  /*10b40*/  LDG.E.U8 R16, desc[UR36][R4.64+0x80] ;  /* 0x0000802404107981 */ /* 0x000e24000c1e1100 */
[----:B0-----:R-:W-:-:S05]  /*10b50*/  PRMT R3, R16, 0x8880, RZ ;  /* 0x0000888010037816 */ /* 0x001fca00000000ff */
[----:B------:R-:W-:-:S07]  /*10b60*/  IMAD R2, R3, R18, RZ ;  /* 0x0000001203027224 */ /* 0x000fce00078e02ff */
.L_x_421:
[----:B------:R-:W-:Y:S05]  /*10b70*/  BSYNC B1 ;  /* 0x0000000000017941 */ /* 0x000fea0003800000 */
.L_x_420:
[----:B0-----:R-:W-:Y:S01]  /*10b80*/  @!P5 IMAD R3, R88, R17, R2 ;  /* 0x000000115803d224 */ /* 0x001fe200078e0202 */
[----:B------:R-:W-:Y:S04]  /*10b90*/  BSSY B1, `(.L_x_422) ;  /* 0x0000006000017945 */ /* 0x000fe80003800000 */
[----:B------:R0:W-:Y:S01]  /*10ba0*/  @!P5 STG.E.U8 desc[UR36][R6.64+0x80], R3 ;  /* 0x000080030600d986 */ /* 0x0001e2000c101124 */
[----:B------:R-:W-:Y:S05]  /*10bb0*/  @P0 BRA `(.L_x_423) ;  /* 0x00000000000c0947 */ /* 0x000fea0003800000 */
[----:B------:R-:W0:Y:S02]  /*10bc0*/  LDG.E.U8 R16, desc[UR36][R4.64+0x81] ;  /* 0x0000812404107981 */ /* 0x000e24000c1e1100 */
[----:B0-----:R-:W-:-:S05]  /*10bd0*/  PRMT R3, R16, 0x8880, RZ ;  /* 0x0000888010037816 */ /* 0x001fca00000000ff */
[----:B------:R-:W-:-:S07]  /*10be0*/  IMAD R2, R3, R18, RZ ;  /* 0x0000001203027224 */ /* 0x000fce00078e02ff */
.L_x_423:
[----:B------:R-:W-:Y:S05]  /*10bf0*/  BSYNC B1 ;  /* 0x0000000000017941 */ /* 0x000fea0003800000 */
.L_x_422:
        /* <DEDUP_REMOVED lines=11> */
.L_x_425:
[----:B------:R-:W-:Y:S05]  /*10cb0*/  BSYNC B1 ;  /* 0x0000000000017941 */ /* 0x000fea0003800000 */
.L_x_424:
[----:B0-----:R-:W-:Y:S01]  /*10cc0*/  @!P4 IMAD R3, R90, R17, R2 ;  /* 0x000000115a03c224 */ /* 0x001fe200078e0202 */
[----:B------:R-:W-:Y:S04]  /*10cd0*/  BSSY B1, `(.L_x_426) ;  /* 0x0000006000017945 */ /* 0x000fe80003800000 */
[----:B------:R0:W-:Y:S01]  /*10ce0*/  @!P4 STG.E.U8 desc[UR36][R8.64+0x80], R3 ;  /* 0x000080030800c986 */ /* 0x0001e2000c101124 */
[----:B------:R-:W-:Y:S05]  /*10cf0*/  @P3 BRA `(.L_x_427) ;  /* 0x00000000000c3947 */ /* 0x000fea0003800000 */
[----:B------:R-:W0:Y:S02]  /*10d00*/  LDG.E.U8 R16, desc[UR36][R22.64+0x81] ;  /* 0x0000812416107981 */ /* 0x000e24000c1e1100 */
[----:B0-----:R-:W-:-:S05]  /*10d10*/  PRMT R3, R16, 0x8880, RZ ;  /* 0x0000888010037816 */ /* 0x001fca00000000ff */
[----:B------:R-:W-:-:S07]  /*10d20*/  IMAD R2, R3, R18, RZ ;  /* 0x0000001203027224 */ /* 0x000fce00078e02ff */
.L_x_427:
[----:B------:R-:W-:Y:S05]  /*10d30*/  BSYNC B1 ;  /* 0x0000000000017941 */ /* 0x000fea0003800000 */
.L_x_426:
[----:B------:R-:W-:Y:S01]  /*10d40*/  @!P3 IMAD R91, R91, R17, R2 ;  /* 0x000000115b5bb224 */ /* 0x000fe200078e0202 */
[----:B------:R-:W-:Y:S04]  /*10d50*/  BSSY B1, `(.L_x_428) ;  /* 0x0000006000017945 */ /* 0x000fe80003800000 */
[----:B------:R0:W-:Y:S01]  /*10d60*/  @!P3 STG.E.U8 desc[UR36][R8.64+0x81], R91 ;  /* 0x0000815b0800b986 */ /* 0x0001e2000c101124 */
[----:B------:R-:W-:Y:S05]  /*10d70*/  @P5 BRA `(.L_x_429) ;  /* 0x00000000000c5947 */ /* 0x000fea0003800000 */
[----:B------:R-:W0:Y:S02]  /*10d80*/  LDG.E.U8 R16, desc[UR36][R4.64+0x88] ;  /* 0x0000882404107981 */ /* 0x000e24000c1e1100 */
[----:B0-----:R-:W-:-:S05]  /*10d90*/  PRMT R3, R16, 0x8880, RZ ;  /* 0x0000888010037816 */ /* 0x001fca00000000ff */
[----:B------:R-:W-:-:S07]  /*10da0*/  IMAD R2, R3, R18, RZ ;  /* 0x0000001203027224 */ /* 0x000fce00078e02ff */
.L_x_429:
[----:B------:R-:W-:Y:S05]  /*10db0*/  BSYNC B1 ;  /* 0x0000000000017941 */ /* 0x000fea0003800000 */
.L_x_428:
[----:B0-----:R-:W-:Y:S01]  /*10dc0*/  @!P5 IMAD R3, R92, R17, R2 ;  /* 0x000000115c03d224 */ /* 0x001fe200078e0202 */
[----:B------:R-:W-:Y:S04]  /*10dd0*/  BSSY B1, `(.L_x_430) ;  /* 0x0000006000017945 */ /* 0x000fe80003800000 */
[----:B------:R0:W-:Y:S01]  /*10de0*/  @!P5 STG.E.U8 desc[UR36][R6.64+0x88], R3 ;  /* 0x000088030600d986 */ /* 0x0001e2000c101124 */
[----:B------:R-:W-:Y:S05]  /*10df0*/  @P0 BRA `(.L_x_431) ;  /* 0x00000000000c0947 */ /* 0x000fea0003800000 */
[----:B------:R-:W0:Y:S02]  /*10e00*/  LDG.E.U8 R16, desc[UR36][R4.64+0x89] ;  /* 0x0000892404107981 */ /* 0x000e24000c1e1100 */
[----:B0-----:R-:W-:-:S05]  /*10e10*/  PRMT R3, R16, 0x8880, RZ ;  /* 0x0000888010037816 */ /* 0x001fca00000000ff */
[----:B------:R-:W-:-:S07]  /*10e20*/  IMAD R2, R3, R18, RZ ;  /* 0x0000001203027224 */ /* 0x000fce00078e02ff */
.L_x_431:
[----:B------:R-:W-:Y:S05]  /*10e30*/  BSYNC B1 ;  /* 0x0000000000017941 */ /* 0x000fea0003800000 */
.L_x_430:
        /* <DEDUP_REMOVED lines=11> */
.L_x_433:
[----:B------:R-:W-:Y:S05]  /*10ef0*/  BSYNC B1 ;  /* 0x0000000000017941 */ /* 0x000fea0003800000 */
.L_x_432:
[----:B0-----:R-:W-:Y:S01]  /*10f00*/  @!P4 IMAD R3, R94, R17, R2 ;  /* 0x000000115e03c224 */ /* 0x001fe200078e0202 */
[----:B------:R-:W-:Y:S04]  /*10f10*/  BSSY B1, `(.L_x_434) ;  /* 0x0000006000017945 */ /* 0x000fe80003800000 */
[----:B------:R0:W-:Y:S01]  /*10f20*/  @!P4 STG.E.U8 desc[UR36][R8.64+0x88], R3 ;  /* 0x000088030800c986 */ /* 0x0001e2000c101124 */
[----:B------:R-:W-:Y:S05]  /*10f30*/  @P3 BRA `(.L_x_435) ;  /* 0x00000000000c3947 */ /* 0x000fea0003800000 */
[----:B------:R-:W0:Y:S02]  /*10f40*/  LDG.E.U8 R16, desc[UR36][R22.64+0x89] ;  /* 0x0000892416107981 */ /* 0x000e24000c1e1100 */
[----:B0-----:R-:W-:-:S05]  /*10f50*/  PRMT R3, R16, 0x8880, RZ ;  /* 0x0000888010037816 */ /* 0x001fca00000000ff */
[----:B------:R-:W-:-:S07]  /*10f60*/  IMAD R2, R3, R18, RZ ;  /* 0x0000001203027224 */ /* 0x000fce00078e02ff */
.L_x_435:
[----:B------:R-:W-:Y:S05]  /*10f70*/  BSYNC B1 ;  /* 0x0000000000017941 */ /* 0x000fea0003800000 */
.L_x_434:
[----:B------:R-:W-:Y:S01]  /*10f80*/  @!P3 IMAD R95, R95, R17, R2 ;  /* 0x000000115f5fb224 */ /* 0x000fe200078e0202 */
[----:B------:R-:W-:Y:S04]  /*10f90*/  BSSY B1, `(.L_x_436) ;  /* 0x0000006000017945 */ /* 0x000fe80003800000 */
[----:B------:R0:W-:Y:S01]  /*10fa0*/  @!P3 STG.E.U8 desc[UR36][R8.64+0x89], R95 ;  /* 0x0000895f0800b986 */ /* 0x0001e2000c101124 */
[----:B------:R-:W-:Y:S05]  /*10fb0*/  @P5 BRA `(.L_x_437) ;  /* 0x00000000000c5947 */ /* 0x000fea0003800000 */
[----:B------:R-:W0:Y:S02]  /*10fc0*/  LDG.E.U8 R16, desc[UR36][R4.64+0x90] ;  /* 0x0000902404107981 */ /* 0x000e24000c1e1100 */
[----:B0-----:R-:W-:-:S05]  /*10fd0*/  PRMT R3, R16, 0x8880, RZ ;  /* 0x0000888010037816 */ /* 0x001fca00000000ff */
[----:B------:R-:W-:-:S07]  /*10fe0*/  IMAD R2, R3, R18, RZ ;  /* 0x0000001203027224 */ /* 0x000fce00078e02ff */
.L_x_437:
[----:B------:R-:W-:Y:S05]  /*10ff0*/  BSYNC B1 ;  /* 0x0000000000017941 */ /* 0x000fea0003800000 */
.L_x_436:
[----:B0-----:R-:W-:Y:S01]  /*11000*/  @!P5 IMAD R3, R96, R17, R2 ;  /* 0x000000116003d224 */ /* 0x001fe200078e0202 */
[----:B------:R-:W-:Y:S04]  /*11010*/  BSSY B1, `(.L_x_438) ;  /* 0x0000006000017945 */ /* 0x000fe80003800000 */
[----:B------:R0:W-:Y:S01]  /*11020*/  @!P5 STG.E.U8 desc[UR36][R6.64+0x90], R3 ;  /* 0x000090030600d986 */ /* 0x0001e2000c101124 */
[----:B------:R-:W-:Y:S05]  /*11030*/  @P0 BRA `(.L_x_439) ;  /* 0x00000000000c0947 */ /* 0x000fea0003800000 */
[----:B------:R-:W0:Y:S02]  /*11040*/  LDG.E.U8 R16, desc[UR36][R4.64+0x91] ;  /* 0x0000912404107981 */ /* 0x000e24000c1e1100 */
[----:B0-----:R-:W-:-:S05]  /*11050*/  PRMT R3, R16, 0x8880, RZ ;  /* 0x0000888010037816 */ /* 0x001fca00000000ff */
[----:B------:R-:W-:-:S07]  /*11060*/  IMAD R2, R3, R18, RZ ;  /* 0x0000001203027224 */ /* 0x000fce00078e02ff */
.L_x_439:
[----:B------:R-:W-:Y:S05]  /*11070*/  BSYNC B1 ;  /* 0x0000000000017941 */ /* 0x000fea0003800000 */
.L_x_438:
        /* <DEDUP_REMOVED lines=11> */
.L_x_441:
[----:B------:R-:W-:Y:S05]  /*11130*/  BSYNC B1 ;  /* 0x0000000000017941 */ /* 0x000fea0003800000 */
.L_x_440:
[----:B0-----:R-:W-:Y:S01]  /*11140*/  @!P4 IMAD R3, R98, R17, R2 ;  /* 0x000000116203c224 */ /* 0x001fe200078e0202 */
[----:B------:R-:W-:Y:S04]  /*11150*/  BSSY B1, `(.L_x_442) ;  /* 0x0000006000017945 */ /* 0x000fe80003800000 */
[----:B------:R0:W-:Y:S01]  /*11160*/  @!P4 STG.E.U8 desc[UR36][R8.64+0x90], R3 ;  /* 0x000090030800c986 */ /* 0x0001e2000c101124 */
[----:B------:R-:W-:Y:S05]  /*11170*/  @P3 BRA `(.L_x_443) ;  /* 0x00000000000c3947 */ /* 0x000fea0003800000 */
[----:B------:R-:W0:Y:S02]  /*11180*/  LDG.E.U8 R16, desc[UR36][R22.64+0x91] ;  /* 0x0000912416107981 */ /* 0x000e24000c1e1100 */
[----:B0-----:R-:W-:-:S05]  /*11190*/  PRMT R3, R16, 0x8880, RZ ;  /* 0x0000888010037816 */ /* 0x001fca00000000ff */
[----:B------:R-:W-:-:S07]  /*111a0*/  IMAD R2, R3, R18, RZ ;  /* 0x0000001203027224 */ /* 0x000fce00078e02ff */
.L_x_443:
[----:B------:R-:W-:Y:S05]  /*111b0*/  BSYNC B1 ;  /* 0x0000000000017941 */ /* 0x000fea0003800000 */
.L_x_442:
[----:B------:R-:W-:Y:S01]  /*111c0*/  @!P3 IMAD R99, R99, R17, R2 ;  /* 0x000000116363b224 */ /* 0x000fe200078e0202 */
[----:B------:R-:W-:Y:S04]  /*111d0*/  BSSY B1, `(.L_x_444) ;  /* 0x0000006000017945 */ /* 0x000fe80003800000 */
[----:B------:R0:W-:Y:S01]  /*111e0*/  @!P3 STG.E.U8 desc[UR36][R8.64+0x91], R99 ;  /* 0x000091630800b986 */ /* 0x0001e2000c101124 */
[----:B------:R-:W-:Y:S05]  /*111f0*/  @P5 BRA `(.L_x_445) ;  /* 0x00000000000c5947 */ /* 0x000fea0003800000 */
[----:B------:R-:W0:Y:S02]  /*11200*/  LDG.E.U8 R16, desc[UR36][R4.64+0x98] ;  /* 0x0000982404107981 */ /* 0x000e24000c1e1100 */
[----:B0-----:R-:W-:-:S05]  /*11210*/  PRMT R3, R16, 0x8880, RZ ;  /* 0x0000888010037816 */ /* 0x001fca00000000ff */
[----:B------:R-:W-:-:S07]  /*11220*/  IMAD R2, R3, R18, RZ ;  /* 0x0000001203027224 */ /* 0x000fce00078e02ff */
.L_x_445:
[----:B------:R-:W-:Y:S05]  /*11230*/  BSYNC B1 ;  /* 0x0000000000017941 */ /* 0x000fea0003800000 */
.L_x_444:
[----:B0-----:R-:W-:Y:S01]  /*11240*/  @!P5 IMAD R3, R100, R17, R2 ;  /* 0x000000116403d224 */ /* 0x001fe200078e0202 */
[----:B------:R-:W-:Y:S04]  /*11250*/  BSSY B1, `(.L_x_446) ;  /* 0x0000006000017945 */ /* 0x000fe80003800000 */
[----:B------:R0:W-:Y:S01]  /*11260*/  @!P5 STG.E.U8 desc[UR36][R6.64+0x98], R3 ;  /* 0x000098030600d986 */ /* 0x0001e2000c101124 */
[----:B------:R-:W-:Y:S05]  /*11270*/  @P0 BRA `(.L_x_447) ;  /* 0x00000000000c0947 */ /* 0x000fea0003800000 */
[----:B------:R-:W0:Y:S02]  /*11280*/  LDG.E.U8 R16, desc[UR36][R4.64+0x99] ;  /* 0x0000992404107981 */ /* 0x000e24000c1e1100 */
[----:B0-----:R-:W-:-:S05]  /*11290*/  PRMT R3, R16, 0x8880, RZ ;  /* 0x0000888010037816 */ /* 0x001fca00000000ff */
[----:B------:R-:W-:-:S07]  /*112a0*/  IMAD R2, R3, R18, RZ ;  /* 0x0000001203027224 */ /* 0x000fce00078e02ff */
.L_x_447:
[----:B------:R-:W-:Y:S05]  /*112b0*/  BSYNC B1 ;  /* 0x0000000000017941 */ /* 0x000fea0003800000 */
.L_x_446:
        /* <DEDUP_REMOVED lines=11> */
.L_x_449:
[----:B------:R-:W-:Y:S05]  /*11370*/  BSYNC B1 ;  /* 0x0000000000017941 */ /* 0x000fea0003800000 */
.L_x_448:
[----:B0-----:R-:W-:Y:S01]  /*11380*/  @!P4 IMAD R3, R102, R17, R2 ;  /* 0x000000116603c224 */ /* 0x001fe200078e0202 */
[----:B------:R-:W-:Y:S04]  /*11390*/  BSSY B1, `(.L_x_450) ;  /* 0x0000006000017945 */ /* 0x000fe80003800000 */
[----:B------:R0:W-:Y:S01]  /*113a0*/  @!P4 STG.E.U8 desc[UR36][R8.64+0x98], R3 ;  /* 0x000098030800c986 */ /* 0x0001e2000c101124 */
[----:B------:R-:W-:Y:S05]  /*113b0*/  @P3 BRA `(.L_x_451) ;  /* 0x00000000000c3947 */ /* 0x000fea0003800000 */
[----:B------:R-:W0:Y:S02]  /*113c0*/  LDG.E.U8 R16, desc[UR36][R22.64+0x99] ;  /* 0x0000992416107981 */ /* 0x000e24000c1e1100 */
[----:B0-----:R-:W-:-:S05]  /*113d0*/  PRMT R3, R16, 0x8880, RZ ;  /* 0x0000888010037816 */ /* 0x001fca00000000ff */
[----:B------:R-:W-:-:S07]  /*113e0*/  IMAD R2, R3, R18, RZ ;  /* 0x0000001203027224 */ /* 0x000fce00078e02ff */
.L_x_451:
[----:B------:R-:W-:Y:S05]  /*113f0*/  BSYNC B1 ;  /* 0x0000000000017941 */ /* 0x000fea0003800000 */
.L_x_450:
[----:B------:R-:W-:Y:S01]  /*11400*/  @!P3 IMAD R103, R103, R17, R2 ;  /* 0x000000116767b224 */ /* 0x000fe200078e0202 */
[----:B------:R-:W-:Y:S04]  /*11410*/  BSSY B1, `(.L_x_452) ;  /* 0x0000006000017945 */ /* 0x000fe80003800000 */
[----:B------:R0:W-:Y:S01]  /*11420*/  @!P3 STG.E.U8 desc[UR36][R8.64+0x99], R103 ;  /* 0x000099670800b986 */ /* 0x0001e2000c101124 */
[----:B------:R-:W-:Y:S05]  /*11430*/  @P5 BRA `(.L_x_453) ;  /* 0x00000000000c5947 */ /* 0x000fea0003800000 */
[----:B------:R-:W0:Y:S02]  /*11440*/  LDG.E.U8 R16, desc[UR36][R4.64+0xa0] ;  /* 0x0000a02404107981 */ /* 0x000e24000c1e1100 */
[----:B0-----:R-:W-:-:S05]  /*11450*/  PRMT R3, R16, 0x8880, RZ ;  /* 0x0000888010037816 */ /* 0x001fca00000000ff */
[----:B------:R-:W-:-:S07]  /*11460*/  IMAD R2, R3, R18, RZ ;  /* 0x0000001203027224 */ /* 0x000fce00078e02ff */
.L_x_453:
[----:B------:R-:W-:Y:S05]  /*11470*/  BSYNC B1 ;  /* 0x0000000000017941 */ /* 0x000fea0003800000 */
.L_x_452:
[----:B0-----:R-:W-:Y:S01]  /*11480*/  @!P5 IMAD R3, R104, R17, R2 ;  /* 0x000000116803d224 */ /* 0x001fe200078e0202 */
[----:B------:R-:W-:Y:S04]  /*11490*/  BSSY B1, `(.L_x_454) ;  /* 0x0000006000017945 */ /* 0x000fe80003800000 */
[----:B------:R0:W-:Y:S01]  /*114a0*/  @!P5 STG.E.U8 desc[UR36][R6.64+0xa0], R3 ;  /* 0x0000a0030600d986 */ /* 0x0001e2000c101124 */
[----:B------:R-:W-:Y:S05]  /*114b0*/  @P0 BRA `(.L_x_455) ;  /* 0x00000000000c0947 */ /* 0x000fea0003800000 */
[----:B------:R-:W0:Y:S02]  /*114c0*/  LDG.E.U8 R16, desc[UR36][R4.64+0xa1] ;  /* 0x0000a12404107981 */ /* 0x000e24000c1e1100 */
[----:B0-----:R-:W-:-:S05]  /*114d0*/  PRMT R3, R16, 0x8880, RZ ;  /* 0x0000888010037816 */ /* 0x001fca00000000ff */
[----:B------:R-:W-:-:S07]  /*114e0*/  IMAD R2, R3, R18, RZ ;  /* 0x0000001203027224 */ /* 0x000fce00078e02ff */
.L_x_455:
[----:B------:R-:W-:Y:S05]  /*114f0*/  BSYNC B1 ;  /* 0x0000000000017941 */ /* 0x000fea0003800000 */
.L_x_454:
        /* <DEDUP_REMOVED lines=11> */
.L_x_457:
[----:B------:R-:W-:Y:S05]  /*115b0*/  BSYNC B1 ;  /* 0x0000000000017941 */ /* 0x000fea0003800000 */
.L_x_456:
[----:B0-----:R-:W-:Y:S01]  /*115c0*/  @!P4 IMAD R3, R106, R17, R2 ;  /* 0x000000116a03c224 */ /* 0x001fe200078e0202 */
[----:B------:R-:W-:Y:S04]  /*115d0*/  BSSY B1, `(.L_x_458) ;  /* 0x0000006000017945 */ /* 0x000fe80003800000 */
[----:B------:R0:W-:Y:S01]  /*115e0*/  @!P4 STG.E.U8 desc[UR36][R8.64+0xa0], R3 ;  /* 0x0000a0030800c986 */ /* 0x0001e2000c101124 */
[----:B------:R-:W-:Y:S05]  /*115f0*/  @P3 BRA `(.L_x_459) ;  /* 0x00000000000c3947 */ /* 0x000fea0003800000 */
[----:B------:R-:W0:Y:S02]  /*11600*/  LDG.E.U8 R16, desc[UR36][R22.64+0xa1] ;  /* 0x0000a12416107981 */ /* 0x000e24000c1e1100 */
[----:B0-----:R-:W-:-:S05]  /*11610*/  PRMT R3, R16, 0x8880, RZ ;  /* 0x0000888010037816 */ /* 0x001fca00000000ff */
[----:B------:R-:W-:-:S07]  /*11620*/  IMAD R2, R3, R18, RZ ;  /* 0x0000001203027224 */ /* 0x000fce00078e02ff */
.L_x_459:
[----:B------:R-:W-:Y:S05]  /*11630*/  BSYNC B1 ;  /* 0x0000000000017941 */ /* 0x000fea0003800000 */
.L_x_458:
[----:B------:R-:W-:Y:S01]  /*11640*/  @!P3 IMAD R107, R107, R17, R2 ;  /* 0x000000116b6bb224 */ /* 0x000fe200078e0202 */
[----:B------:R-:W-:Y:S04]  /*11650*/  BSSY B1, `(.L_x_460) ;  /* 0x0000006000017945 */ /* 0x000fe80003800000 */
[----:B------:R0:W-:Y:S01]  /*11660*/  @!P3 STG.E.U8 desc[UR36][R8.64+0xa1], R107 ;  /* 0x0000a16b0800b986 */ /* 0x0001e2000c101124 */
[----:B------:R-:W-:Y:S05]  /*11670*/  @P5 BRA `(.L_x_461) ;  /* 0x00000000000c5947 */ /* 0x000fea0003800000 */
[----:B------:R-:W0:Y:S02]  /*11680*/  LDG.E.U8 R16, desc[UR36][R4.64+0xa8] ;  /* 0x0000a82404107981 */ /* 0x000e24000c1e1100 */
[----:B0-----:R-:W-:-:S05]  /*11690*/  PRMT R3, R16, 0x8880, RZ ;  /* 0x0000888010037816 */ /* 0x001fca00000000ff */
[----:B------:R-:W-:-:S07]  /*116a0*/  IMAD R2, R3, R18, RZ ;  /* 0x0000001203027224 */ /* 0x000fce00078e02ff */
.L_x_461:
[----:B------:R-:W-:Y:S05]  /*116b0*/  BSYNC B1 ;  /* 0x0000000000017941 */ /* 0x000fea0003800000 */
.L_x_460:
[----:B0-----:R-:W-:Y:S01]  /*116c0*/  @!P5 IMAD R3, R108, R17, R2 ;  /* 0x000000116c03d224 */ /* 0x001fe200078e0202 */
[----:B------:R-:W-:Y:S04]  /*116d0*/  BSSY B1, `(.L_x_462) ;  /* 0x0000006000017945 */ /* 0x000fe80003800000 */
[----:B------:R0:W-:Y:S01]  /*116e0*/  @!P5 STG.E.U8 desc[UR36][R6.64+0xa8], R3 ;  /* 0x0000a8030600d986 */ /* 0x0001e2000c101124 */
[----:B------:R-:W-:Y:S05]  /*116f0*/  @P0 BRA `(.L_x_463) ;  /* 0x00000000000c0947 */ /* 0x000fea0003800000 */
[----:B------:R-:W0:Y:S02]  /*11700*/  LDG.E.U8 R16, desc[UR36][R4.64+0xa9] ;  /* 0x0000a92404107981 */ /* 0x000e24000c1e1100 */
[----:B0-----:R-:W-:-:S05]  /*11710*/  PRMT R3, R16, 0x8880, RZ ;  /* 0x0000888010037816 */ /* 0x001fca00000000ff */
[----:B------:R-:W-:-:S07]  /*11720*/  IMAD R2, R3, R18, RZ ;  /* 0x0000001203027224 */ /* 0x000fce00078e02ff */
.L_x_463:
[----:B------:R-:W-:Y:S05]  /*11730*/  BSYNC B1 ;  /* 0x0000000000017941 */ /* 0x000fea0003800000 */
.L_x_462:
        /* <DEDUP_REMOVED lines=11> */
.L_x_465:
[----:B------:R-:W-:Y:S05]  /*117f0*/  BSYNC B1 ;  /* 0x0000000000017941 */ /* 0x000fea0003800000 */
.L_x_464:
[----:B0-----:R-:W-:Y:S01]  /*11800*/  @!P4 IMAD R3, R110, R17, R2 ;  /* 0x000000116e03c224 */ /* 0x001fe200078e0202 */
[----:B------:R-:W-:Y:S04]  /*11810*/  BSSY B1, `(.L_x_466) ;  /* 0x0000006000017945 */ /* 0x000fe80003800000 */
[----:B------:R0:W-:Y:S01]  /*11820*/  @!P4 STG.E.U8 desc[UR36][R8.64+0xa8], R3 ;  /* 0x0000a8030800c986 */ /* 0x0001e2000c101124 */
[----:B------:R-:W-:Y:S05]  /*11830*/  @P3 BRA `(.L_x_467) ;  /* 0x00000000000c3947 */ /* 0x000fea0003800000 */
[----:B------:R-:W0:Y:S02]  /*11840*/  LDG.E.U8 R16, desc[UR36][R22.64+0xa9] ;  /* 0x0000a92416107981 */ /* 0x000e24000c1e1100 */
[----:B0-----:R-:W-:-:S05]  /*11850*/  PRMT R3, R16, 0x8880, RZ ;  /* 0x0000888010037816 */ /* 0x001fca00000000ff */
[----:B------:R-:W-:-:S07]  /*11860*/  IMAD R2, R3, R18, RZ ;  /* 0x0000001203027224 */ /* 0x000fce00078e02ff */
.L_x_467:
[----:B------:R-:W-:Y:S05]  /*11870*/  BSYNC B1 ;  /* 0x0000000000017941 */ /* 0x000fea0003800000 */
.L_x_466:
[----:B------:R-:W-:Y:S01]  /*11880*/  @!P3 IMAD R111, R111, R17, R2 ;  /* 0x000000116f6fb224 */ /* 0x000fe200078e0202 */
[----:B------:R-:W-:Y:S04]  /*11890*/  BSSY B1, `(.L_x_468) ;  /* 0x0000006000017945 */ /* 0x000fe80003800000 */
[----:B------:R0:W-:Y:S01]  /*118a0*/  @!P3 STG.E.U8 desc[UR36][R8.64+0xa9], R111 ;  /* 0x0000a96f0800b986 */ /* 0x0001e2000c101124 */
[----:B------:R-:W-:Y:S05]  /*118b0*/  @P5 BRA `(.L_x_469) ;  /* 0x00000000000c5947 */ /* 0x000fea0003800000 */
[----:B------:R-:W0:Y:S02]  /*118c0*/  LDG.E.U8 R16, desc[UR36][R4.64+0xb0] ;  /* 0x0000b02404107981 */ /* 0x000e24000c1e1100 */
[----:B0-----:R-:W-:-:S05]  /*118d0*/  PRMT R3, R16, 0x8880, RZ ;  /* 0x0000888010037816 */ /* 0x001fca00000000ff */
[----:B------:R-:W-:-:S07]  /*118e0*/  IMAD R2, R3, R18, RZ ;  /* 0x0000001203027224 */ /* 0x000fce00078e02ff */
.L_x_469:
[----:B------:R-:W-:Y:S05]  /*118f0*/  BSYNC B1 ;  /* 0x0000000000017941 */ /* 0x000fea0003800000 */
.L_x_468:
[----:B0-----:R-:W-:Y:S01]  /*11900*/  @!P5 IMAD R3, R112, R17, R2 ;  /* 0x000000117003d224 */ /* 0x001fe200078e0202 */
[----:B------:R-:W-:Y:S04]  /*11910*/  BSSY B1, `(.L_x_470) ;  /* 0x0000006000017945 */ /* 0x000fe80003800000 */
[----:B------:R0:W-:Y:S01]  /*11920*/  @!P5 STG.E.U8 desc[UR36][R6.64+0xb0], R3 ;  /* 0x0000b0030600d986 */ /* 0x0001e2000c101124 */
[----:B------:R-:W-:Y:S05]  /*11930*/  @P0 BRA `(.L_x_471) ;  /* 0x00000000000c0947 */ /* 0x000fea0003800000 */
[----:B------:R-:W0:Y:S02]  /*11940*/  LDG.E.U8 R16, desc[UR36][R4.64+0xb1] ;  /* 0x0000b12404107981 */ /* 0x000e24000c1e1100 */
[----:B0-----:R-:W-:-:S05]  /*11950*/  PRMT R3, R16, 0x8880, RZ ;  /* 0x0000888010037816 */ /* 0x001fca00000000ff */
[----:B------:R-:W-:-:S07]  /*11960*/  IMAD R2, R3, R18, RZ ;  /* 0x0000001203027224 */ /* 0x000fce00078e02ff */
.L_x_471:
[----:B------:R-:W-:Y:S05]  /*11970*/  BSYNC B1 ;  /* 0x0000000000017941 */ /* 0x000fea0003800000 */
.L_x_470:
        /* <DEDUP_REMOVED lines=11> */
.L_x_473:
[----:B------:R-:W-:Y:S05]  /*11a30*/  BSYNC B1 ;  /* 0x0000000000017941 */ /* 0x000fea0003800000 */
.L_x_472:
[----:B0-----:R-:W-:Y:S01]  /*11a40*/  @!P4 IMAD R3, R114, R17, R2 ;  /* 0x000000117203c224 */ /* 0x001fe200078e0202 */
[----:B------:R-:W-:Y:S04]  /*11a50*/  BSSY B1, `(.L_x_474) ;  /* 0x0000006000017945 */ /* 0x000fe80003800000 */
[----:B------:R0:W-:Y:S01]  /*11a60*/  @!P4 STG.E.U8 desc[UR36][R8.64+0xb0], R3 ;  /* 0x0000b0030800c986 */ /* 0x0001e2000c101124 */
[----:B------:R-:W-:Y:S05]  /*11a70*/  @P3 BRA `(.L_x_475) ;  /* 0x00000000000c3947 */ /* 0x000fea0003800000 */
[----:B------:R-:W0:Y:S02]  /*11a80*/  LDG.E.U8 R16, desc[UR36][R22.64+0xb1] ;  /* 0x0000b12416107981 */ /* 0x000e24000c1e1100 */
[----:B0-----:R-:W-:-:S05]  /*11a90*/  PRMT R3, R16, 0x8880, RZ ;  /* 0x0000888010037816 */ /* 0x001fca00000000ff */
[----:B------:R-:W-:-:S07]  /*11aa0*/  IMAD R2, R3, R18, RZ ;  /* 0x0000001203027224 */ /* 0x000fce00078e02ff */
.L_x_475:
[----:B------:R-:W-:Y:S05]  /*11ab0*/  BSYNC B1 ;  /* 0x0000000000017941 */ /* 0x000fea0003800000 */
.L_x_474:
[----:B------:R-:W-:Y:S01]  /*11ac0*/  @!P3 IMAD R115, R115, R17, R2 ;  /* 0x000000117373b224 */ /* 0x000fe200078e0202 */
[----:B------:R-:W-:Y:S04]  /*11ad0*/  BSSY B1, `(.L_x_476) ;  /* 0x0000006000017945 */ /* 0x000fe80003800000 */
[----:B------:R0:W-:Y:S01]  /*11ae0*/  @!P3 STG.E.U8 desc[UR36][R8.64+0xb1], R115 ;  /* 0x0000b1730800b986 */ /* 0x0001e2000c101124 */
[----:B------:R-:W-:Y:S05]  /*11af0*/  @P5 BRA `(.L_x_477) ;  /* 0x00000000000c5947 */ /* 0x000fea0003800000 */
[----:B------:R-:W0:Y:S02]  /*11b00*/  LDG.E.U8 R16, desc[UR36][R4.64+0xb8] ;  /* 0x0000b82404107981 */ /* 0x000e24000c1e1100 */
[----:B0-----:R-:W-:-:S05]  /*11b10*/  PRMT R3, R16, 0x8880, RZ ;  /* 0x0000888010037816 */ /* 0x001fca00000000ff */
[----:B------:R-:W-:-:S07]  /*11b20*/  IMAD R2, R3, R18, RZ ;  /* 0x0000001203027224 */ /* 0x000fce00078e02ff */
.L_x_477:
[----:B------:R-:W-:Y:S05]  /*11b30*/  BSYNC B1 ;  /* 0x0000000000017941 */ /* 0x000fea0003800000 */
.L_x_476:
[----:B0-----:R-:W-:Y:S01]  /*11b40*/  @!P5 IMAD R3, R116, R17, R2 ;  /* 0x000000117403d224 */ /* 0x001fe200078e0202 */
[----:B------:R-:W-:Y:S04]  /*11b50*/  BSSY B1, `(.L_x_478) ;  /* 0x0000006000017945 */ /* 0x000fe80003800000 */
[----:B------:R0:W-:Y:S01]  /*11b60*/  @!P5 STG.E.U8 desc[UR36][R6.64+0xb8], R3 ;  /* 0x0000b8030600d986 */ /* 0x0001e2000c101124 */
[----:B------:R-:W-:Y:S05]  /*11b70*/  @P0 BRA `(.L_x_479) ;  /* 0x00000000000c0947 */ /* 0x000fea0003800000 */
[----:B------:R-:W0:Y:S02]  /*11b80*/  LDG.E.U8 R16, desc[UR36][R4.64+0xb9] ;  /* 0x0000b92404107981 */ /* 0x000e24000c1e1100 */
[----:B0-----:R-:W-:-:S05]  /*11b90*/  PRMT R3, R16, 0x8880, RZ ;  /* 0x0000888010037816 */ /* 0x001fca00000000ff */
[----:B------:R-:W-:-:S07]  /*11ba0*/  IMAD R2, R3, R18, RZ ;  /* 0x0000001203027224 */ /* 0x000fce00078e02ff */
.L_x_479:
[----:B------:R-:W-:Y:S05]  /*11bb0*/  BSYNC B1 ;  /* 0x0000000000017941 */ /* 0x000fea0003800000 */
.L_x_478:
        /* <DEDUP_REMOVED lines=11> */
.L_x_481:
[----:B------:R-:W-:Y:S05]  /*11c70*/  BSYNC B1 ;  /* 0x0000000000017941 */ /* 0x000fea0003800000 */
.L_x_480:
[----:B0-----:R-:W-:Y:S01]  /*11c80*/  @!P4 IMAD R3, R118, R17, R2 ;  /* 0x000000117603c224 */ /* 0x001fe200078e0202 */
[----:B------:R-:W-:Y:S04]  /*11c90*/  BSSY B1, `(.L_x_482) ;  /* 0x0000006000017945 */ /* 0x000fe80003800000 */
[----:B------:R0:W-:Y:S01]  /*11ca0*/  @!P4 STG.E.U8 desc[UR36][R8.64+0xb8], R3 ;  /* 0x0000b8030800c986 */ /* 0x0001e2000c101124 */
[----:B------:R-:W-:Y:S05]  /*11cb0*/  @P3 BRA `(.L_x_483) ;  /* 0x00000000000c3947 */ /* 0x000fea0003800000 */
[----:B------:R-:W0:Y:S02]  /*11cc0*/  LDG.E.U8 R16, desc[UR36][R22.64+0xb9] ;  /* 0x0000b92416107981 */ /* 0x000e24000c1e1100 */
[----:B0-----:R-:W-:-:S05]  /*11cd0*/  PRMT R3, R16, 0x8880, RZ ;  /* 0x0000888010037816 */ /* 0x001fca00000000ff */
[----:B------:R-:W-:-:S07]  /*11ce0*/  IMAD R2, R3, R18, RZ ;  /* 0x0000001203027224 */ /* 0x000fce00078e02ff */
.L_x_483:
[----:B------:R-:W-:Y:S05]  /*11cf0*/  BSYNC B1 ;  /* 0x0000000000017941 */ /* 0x000fea0003800000 */
.L_x_482:
[----:B------:R-:W-:Y:S01]  /*11d00*/  @!P3 IMAD R119, R119, R17, R2 ;  /* 0x000000117777b224 */ /* 0x000fe200078e0202 */
[----:B------:R-:W-:Y:S04]  /*11d10*/  BSSY B1, `(.L_x_484) ;  /* 0x0000006000017945 */ /* 0x000fe80003800000 */
[----:B------:R0:W-:Y:S01]  /*11d20*/  @!P3 STG.E.U8 desc[UR36][R8.64+0xb9], R119 ;  /* 0x0000b9770800b986 */ /* 0x0001e2000c101124 */
[----:B------:R-:W-:Y:S05]  /*11d30*/  @P5 BRA `(.L_x_485) ;  /* 0x00000000000c5947 */ /* 0x000fea0003800000 */
[----:B------:R-:W0:Y:S02]  /*11d40*/  LDG.E.U8 R16, desc[UR36][R4.64+0xc0] ;  /* 0x0000c02404107981 */ /* 0x000e24000c1e1100 */
[----:B0-----:R-:W-:-:S05]  /*11d50*/  PRMT R3, R16, 0x8880, RZ ;  /* 0x0000888010037816 */ /* 0x001fca00000000ff */
[----:B------:R-:W-:-:S07]  /*11d60*/  IMAD R2, R3, R18, RZ ;  /* 0x0000001203027224 */ /* 0x000fce00078e02ff */
.L_x_485:
[----:B------:R-:W-:Y:S05]  /*11d70*/  BSYNC B1 ;  /* 0x0000000000017941 */ /* 0x000fea0003800000 */
.L_x_484:
[----:B0-----:R-:W-:Y:S01]  /*11d80*/  @!P5 IMAD R3, R120, R17, R2 ;  /* 0x000000117803d224 */ /* 0x001fe200078e0202 */
[----:B------:R-:W-:Y:S04]  /*11d90*/  BSSY B1, `(.L_x_486) ;  /* 0x0000006000017945 */ /* 0x000fe80003800000 */
[----:B------:R0:W-:Y:S01]  /*11da0*/  @!P5 STG.E.U8 desc[UR36][R6.64+0xc0], R3 ;  /* 0x0000c0030600d986 */ /* 0x0001e2000c101124 */
[----:B------:R-:W-:Y:S05]  /*11db0*/  @P0 BRA `(.L_x_487) ;  /* 0x00000000000c0947 */ /* 0x000fea0003800000 */
[----:B------:R-:W0:Y:S02]  /*11dc0*/  LDG.E.U8 R16, desc[UR36][R4.64+0xc1] ;  /* 0x0000c12404107981 */ /* 0x000e24000c1e1100 */
[----:B0-----:R-:W-:-:S05]  /*11dd0*/  PRMT R3, R16, 0x8880, RZ ;  /* 0x0000888010037816 */ /* 0x001fca00000000ff */
[----:B------:R-:W-:-:S07]  /*11de0*/  IMAD R2, R3, R18, RZ ;  /* 0x0000001203027224 */ /* 0x000fce00078e02ff */
.L_x_487:
[----:B------:R-:W-:Y:S05]  /*11df0*/  BSYNC B1 ;  /* 0x0000000000017941 */ /* 0x000fea0003800000 */
.L_x_486:
        /* <DEDUP_REMOVED lines=11> */
.L_x_489:
[----:B------:R-:W-:Y:S05]  /*11eb0*/  BSYNC B1 ;  /* 0x0000000000017941 */ /* 0x000fea0003800000 */
.L_x_488:
[----:B0-----:R-:W-:Y:S01]  /*11ec0*/  @!P4 IMAD R3, R122, R17, R2 ;  /* 0x000000117a03c224 */ /* 0x001fe200078e0202 */
[----:B------:R-:W-:Y:S04]  /*11ed0*/  BSSY B1, `(.L_x_490) ;  /* 0x0000006000017945 */ /* 0x000fe80003800000 */
[----:B------:R0:W-:Y:S01]  /*11ee0*/  @!P4 STG.E.U8 desc[UR36][R8.64+0xc0], R3 ;  /* 0x0000c0030800c986 */ /* 0x0001e2000c101124 */
[----:B------:R-:W-:Y:S05]  /*11ef0*/  @P3 BRA `(.L_x_491) ;  /* 0x00000000000c3947 */ /* 0x000fea0003800000 */
[----:B------:R-:W0:Y:S02]  /*11f00*/  LDG.E.U8 R16, desc[UR36][R22.64+0xc1] ;  /* 0x0000c12416107981 */ /* 0x000e24000c1e1100 */
[----:B0-----:R-:W-:-:S05]  /*11f10*/  PRMT R3, R16, 0x8880, RZ ;  /* 0x0000888010037816 */ /* 0x001fca00000000ff */
[----:B------:R-:W-:-:S07]  /*11f20*/  IMAD R2, R3, R18, RZ ;  /* 0x0000001203027224 */ /* 0x000fce00078e02ff */
.L_x_491:
[----:B------:R-:W-:Y:S05]  /*11f30*/  BSYNC B1 ;  /* 0x0000000000017941 */ /* 0x000fea0003800000 */
.L_x_490:
[----:B------:R-:W-:Y:S01]  /*11f40*/  @!P3 IMAD R123, R123, R17, R2 ;  /* 0x000000117b7bb224 */ /* 0x000fe200078e0202 */
[----:B------:R-:W-:Y:S04]  /*11f50*/  BSSY B1, `(.L_x_492) ;  /* 0x0000006000017945 */ /* 0x000fe80003800000 */
[----:B------:R0:W-:Y:S01]  /*11f60*/  @!P3 STG.E.U8 desc[UR36][R8.64+0xc1], R123 ;  /* 0x0000c17b0800b986 */ /* 0x0001e2000c101124 */
[----:B------:R-:W-:Y:S05]  /*11f70*/  @P5 BRA `(.L_x_493) ;  /* 0x00000000000c5947 */ /* 0x000fea0003800000 */
[----:B------:R-:W0:Y:S02]  /*11f80*/  LDG.E.U8 R16, desc[UR36][R4.64+0xc8] ;  /* 0x0000c82404107981 */ /* 0x000e24000c1e1100 */
[----:B0-----:R-:W-:-:S05]  /*11f90*/  PRMT R3, R16, 0x8880, RZ ;  /* 0x0000888010037816 */ /* 0x001fca00000000ff */
[----:B------:R-:W-:-:S07]  /*11fa0*/  IMAD R2, R3, R18, RZ ;  /* 0x0000001203027224 */ /* 0x000fce00078e02ff */
.L_x_493:
[----:B------:R-:W-:Y:S05]  /*11fb0*/  BSYNC B1 ;  /* 0x0000000000017941 */ /* 0x000fea0003800000 */
.L_x_492:
[----:B0-----:R-:W-:Y:S01]  /*11fc0*/  @!P5 IMAD R3, R124, R17, R2 ;  /* 0x000000117c03d224 */ /* 0x001fe200078e0202 */
[----:B------:R-:W-:Y:S04]  /*11fd0*/  BSSY B1, `(.L_x_494) ;  /* 0x0000006000017945 */ /* 0x000fe80003800000 */
[----:B------:R0:W-:Y:S01]  /*11fe0*/  @!P5 STG.E.U8 desc[UR36][R6.64+0xc8], R3 ;  /* 0x0000c8030600d986 */ /* 0x0001e2000c101124 */
[----:B------:R-:W-:Y:S05]  /*11ff0*/  @P0 BRA `(.L_x_495) ;  /* 0x00000000000c0947 */ /* 0x000fea0003800000 */
[----:B------:R-:W0:Y:S02]  /*12000*/  LDG.E.U8 R16, desc[UR36][R4.64+0xc9] ;  /* 0x0000c92404107981 */ /* 0x000e24000c1e1100 */
[----:B0-----:R-:W-:-:S05]  /*12010*/  PRMT R3, R16, 0x8880, RZ ;  /* 0x0000888010037816 */ /* 0x001fca00000000ff */
[----:B------:R-:W-:-:S07]  /*12020*/  IMAD R2, R3, R18, RZ ;  /* 0x0000001203027224 */ /* 0x000fce00078e02ff */
.L_x_495:
[----:B------:R-:W-:Y:S05]  /*12030*/  BSYNC B1 ;  /* 0x0000000000017941 */ /* 0x000fea0003800000 */
.L_x_494:
        /* <DEDUP_REMOVED lines=11> */
.L_x_497:
[----:B------:R-:W-:Y:S05]  /*120f0*/  BSYNC B1 ;  /* 0x0000000000017941 */ /* 0x000fea0003800000 */
.L_x_496:
[----:B0-----:R-:W-:Y:S01]  /*12100*/  @!P4 IMAD R3, R126, R17, R2 ;  /* 0x000000117e03c224 */ /* 0x001fe200078e0202 */
[----:B------:R-:W-:Y:S04]  /*12110*/  BSSY B1, `(.L_x_498) ;  /* 0x0000006000017945 */ /* 0x000fe80003800000 */
[----:B------:R0:W-:Y:S01]  /*12120*/  @!P4 STG.E.U8 desc[UR36][R8.64+0xc8], R3 ;  /* 0x0000c8030800c986 */ /* 0x0001e2000c101124 */
[----:B------:R-:W-:Y:S05]  /*12130*/  @P3 BRA `(.L_x_499) ;  /* 0x00000000000c3947 */ /* 0x000fea0003800000 */
[----:B------:R-:W0:Y:S02]  /*12140*/  LDG.E.U8 R16, desc[UR36][R22.64+0xc9] ;  /* 0x0000c92416107981 */ /* 0x000e24000c1e1100 */
[----:B0-----:R-:W-:-:S05]  /*12150*/  PRMT R3, R16, 0x8880, RZ ;  /* 0x0000888010037816 */ /* 0x001fca00000000ff */
[----:B------:R-:W-:-:S07]  /*12160*/  IMAD R2, R3, R18, RZ ;  /* 0x0000001203027224 */ /* 0x000fce00078e02ff */
.L_x_499:
[----:B------:R-:W-:Y:S05]  /*12170*/  BSYNC B1 ;  /* 0x0000000000017941 */ /* 0x000fea0003800000 */
.L_x_498:
[----:B------:R-:W-:Y:S01]  /*12180*/  @!P3 IMAD R127, R127, R17, R2 ;  /* 0x000000117f7fb224 */ /* 0x000fe200078e0202 */
[----:B------:R-:W-:Y:S04]  /*12190*/  BSSY B1, `(.L_x_500) ;  /* 0x0000006000017945 */ /* 0x000fe80003800000 */
[----:B------:R0:W-:Y:S01]  /*121a0*/  @!P3 STG.E.U8 desc[UR36][R8.64+0xc9], R127 ;  /* 0x0000c97f0800b986 */ /* 0x0001e2000c101124 */
[----:B------:R-:W-:Y:S05]  /*121b0*/  @P5 BRA `(.L_x_501) ;  /* 0x00000000000c5947 */ /* 0x000fea0003800000 */
[----:B------:R-:W0:Y:S02]  /*121c0*/  LDG.E.U8 R16, desc[UR36][R4.64+0xd0] ;  /* 0x0000d02404107981 */ /* 0x000e24000c1e1100 */
[----:B0-----:R-:W-:-:S05]  /*121d0*/  PRMT R3, R16, 0x8880, RZ ;  /* 0x0000888010037816 */ /* 0x001fca00000000ff */
[----:B------:R-:W-:-:S07]  /*121e0*/  IMAD R2, R3, R18, RZ ;  /* 0x0000001203027224 */ /* 0x000fce00078e02ff */
.L_x_501:
[----:B------:R-:W-:Y:S05]  /*121f0*/  BSYNC B1 ;  /* 0x0000000000017941 */ /* 0x000fea0003800000 */
.L_x_500:
[----:B0-----:R-:W-:Y:S01]  /*12200*/  @!P5 IMAD R3, R128, R17, R2 ;  /* 0x000000118003d224 */ /* 0x001fe200078e0202 */
[----:B------:R-:W-:Y:S04]  /*12210*/  BSSY B1, `(.L_x_502) ;  /* 0x0000006000017945 */ /* 0x000fe80003800000 */
[----:B------:R0:W-:Y:S01]  /*12220*/  @!P5 STG.E.U8 desc[UR36][R6.64+0xd0], R3 ;  /* 0x0000d0030600d986 */ /* 0x0001e2000c101124 */
[----:B------:R-:W-:Y:S05]  /*12230*/  @P0 BRA `(.L_x_503) ;  /* 0x00000000000c0947 */ /* 0x000fea0003800000 */
[----:B------:R-:W0:Y:S02]  /*12240*/  LDG.E.U8 R16, desc[UR36][R4.64+0xd1] ;  /* 0x0000d12404107981 */ /* 0x000e24000c1e1100 */
[----:B0-----:R-:W-:-:S05]  /*12250*/  PRMT R3, R16, 0x8880, RZ ;  /* 0x0000888010037816 */ /* 0x001fca00000000ff */
[----:B------:R-:W-:-:S07]  /*12260*/  IMAD R2, R3, R18, RZ ;  /* 0x0000001203027224 */ /* 0x000fce00078e02ff */
.L_x_503:
[----:B------:R-:W-:Y:S05]  /*12270*/  BSYNC B1 ;  /* 0x0000000000017941 */ /* 0x000fea0003800000 */
.L_x_502:
        /* <DEDUP_REMOVED lines=11> */
.L_x_505:
[----:B------:R-:W-:Y:S05]  /*12330*/  BSYNC B1 ;  /* 0x0000000000017941 */ /* 0x000fea0003800000 */
.L_x_504:
[----:B0-----:R-:W-:Y:S01]  /*12340*/  @!P4 IMAD R3, R130, R17, R2 ;  /* 0x000000118203c224 */ /* 0x001fe200078e0202 */
[----:B------:R-:W-:Y:S04]  /*12350*/  BSSY B1, `(.L_x_506) ;  /* 0x0000006000017945 */ /* 0x000fe80003800000 */
[----:B------:R0:W-:Y:S01]  /*12360*/  @!P4 STG.E.U8 desc[UR36][R8.64+0xd0], R3 ;  /* 0x0000d0030800c986 */ /* 0x0001e2000c101124 */
[----:B------:R-:W-:Y:S05]  /*12370*/  @P3 BRA `(.L_x_507) ;  /* 0x00000000000c3947 */ /* 0x000fea0003800000 */
[----:B------:R-:W0:Y:S02]  /*12380*/  LDG.E.U8 R16, desc[UR36][R22.64+0xd1] ;  /* 0x0000d12416107981 */ /* 0x000e24000c1e1100 */
[----:B0-----:R-:W-:-:S05]  /*12390*/  PRMT R3, R16, 0x8880, RZ ;  /* 0x0000888010037816 */ /* 0x001fca00000000ff */
[----:B------:R-:W-:-:S07]  /*123a0*/  IMAD R2, R3, R18, RZ ;  /* 0x0000001203027224 */ /* 0x000fce00078e02ff */
.L_x_507:
[----:B------:R-:W-:Y:S05]  /*123b0*/  BSYNC B1 ;  /* 0x0000000000017941 */ /* 0x000fea0003800000 */
.L_x_506:
[----:B------:R-:W-:Y:S01]  /*123c0*/  @!P3 IMAD R131, R131, R17, R2 ;  /* 0x000000118383b224 */ /* 0x000fe200078e0202 */
[----:B------:R-:W-:Y:S04]  /*123d0*/  BSSY B1, `(.L_x_508) ;  /* 0x0000006000017945 */ /* 0x000fe80003800000 */
[----:B------:R0:W-:Y:S01]  /*123e0*/  @!P3 STG.E.U8 desc[UR36][R8.64+0xd1], R131 ;  /* 0x0000d1830800b986 */ /* 0x0001e2000c101124 */
[----:B------:R-:W-:Y:S05]  /*123f0*/  @P5 BRA `(.L_x_509) ;  /* 0x00000000000c5947 */ /* 0x000fea0003800000 */
[----:B------:R-:W0:Y:S02]  /*12400*/  LDG.E.U8 R16, desc[UR36][R4.64+0xd8] ;  /* 0x0000d82404107981 */ /* 0x000e24000c1e1100 */
[----:B0-----:R-:W-:-:S05]  /*12410*/  PRMT R3, R16, 0x8880, RZ ;  /* 0x0000888010037816 */ /* 0x001fca00000000ff */
[----:B------:R-:W-:-:S07]  /*12420*/  IMAD R2, R3, R18, RZ ;  /* 0x0000001203027224 */ /* 0x000fce00078e02ff */
.L_x_509:
[----:B------:R-:W-:Y:S05]  /*12430*/  BSYNC B1 ;  /* 0x0000000000017941 */ /* 0x000fea0003800000 */
.L_x_508:
[----:B0-----:R-:W-:Y:S01]  /*12440*/  @!P5 IMAD R3, R132, R17, R2 ;  /* 0x000000118403d224 */ /* 0x001fe200078e0202 */
[----:B------:R-:W-:Y:S04]  /*12450*/  BSSY B1, `(.L_x_510) ;  /* 0x0000006000017945 */ /* 0x000fe80003800000 */
[----:B------:R0:W-:Y:S01]  /*12460*/  @!P5 STG.E.U8 desc[UR36][R6.64+0xd8], R3 ;  /* 0x0000d8030600d986 */ /* 0x0001e2000c101124 */
[----:B------:R-:W-:Y:S05]  /*12470*/  @P0 BRA `(.L_x_511) ;  /* 0x00000000000c0947 */ /* 0x000fea0003800000 */
[----:B------:R-:W0:Y:S02]  /*12480*/  LDG.E.U8 R16, desc[UR36][R4.64+0xd9] ;  /* 0x0000d92404107981 */ /* 0x000e24000c1e1100 */
[----:B0-----:R-:W-:-:S05]  /*12490*/  PRMT R3, R16, 0x8880, RZ ;  /* 0x0000888010037816 */ /* 0x001fca00000000ff */
[----:B------:R-:W-:-:S07]  /*124a0*/  IMAD R2, R3, R18, RZ ;  /* 0x0000001203027224 */ /* 0x000fce00078e02ff */
.L_x_511:
[----:B------:R-:W-:Y:S05]  /*124b0*/  BSYNC B1 ;  /* 0x0000000000017941 */ /* 0x000fea0003800000 */
.L_x_510:
        /* <DEDUP_REMOVED lines=11> */
.L_x_513:
[----:B------:R-:W-:Y:S05]  /*12570*/  BSYNC B1 ;  /* 0x0000000000017941 */ /* 0x000fea0003800000 */
.L_x_512:
[----:B0-----:R-:W-:Y:S01]  /*12580*/  @!P4 IMAD R3, R134, R17, R2 ;  /* 0x000000118603c224 */ /* 0x001fe200078e0202 */
[----:B------:R-:W-:Y:S04]  /*12590*/  BSSY B1, `(.L_x_514) ;  /* 0x0000006000017945 */ /* 0x000fe80003800000 */
[----:B------:R0:W-:Y:S01]  /*125a0*/  @!P4 STG.E.U8 desc[UR36][R8.64+0xd8], R3 ;  /* 0x0000d8030800c986 */ /* 0x0001e2000c101124 */
[----:B------:R-:W-:Y:S05]  /*125b0*/  @P3 BRA `(.L_x_515) ;  /* 0x00000000000c3947 */ /* 0x000fea0003800000 */
[----:B------:R-:W0:Y:S02]  /*125c0*/  LDG.E.U8 R16, desc[UR36][R22.64+0xd9] ;  /* 0x0000d92416107981 */ /* 0x000e24000c1e1100 */
[----:B0-----:R-:W-:-:S05]  /*125d0*/  PRMT R3, R16, 0x8880, RZ ;  /* 0x0000888010037816 */ /* 0x001fca00000000ff */
[----:B------:R-:W-:-:S07]  /*125e0*/  IMAD R2, R3, R18, RZ ;  /* 0x0000001203027224 */ /* 0x000fce00078e02ff */
.L_x_515:
[----:B------:R-:W-:Y:S05]  /*125f0*/  BSYNC B1 ;  /* 0x0000000000017941 */ /* 0x000fea0003800000 */
.L_x_514:
[----:B------:R-:W-:Y:S01]  /*12600*/  @!P3 IMAD R135, R135, R17, R2 ;  /* 0x000000118787b224 */ /* 0x000fe200078e0202 */
[----:B------:R-:W-:Y:S04]  /*12610*/  BSSY B1, `(.L_x_516) ;  /* 0x0000006000017945 */ /* 0x000fe80003800000 */
[----:B------:R0:W-:Y:S01]  /*12620*/  @!P3 STG.E.U8 desc[UR36][R8.64+0xd9], R135 ;  /* 0x0000d9870800b986 */ /* 0x0001e2000c101124 */
[----:B------:R-:W-:Y:S05]  /*12630*/  @P5 BRA `(.L_x_517) ;  /* 0x00000000000c5947 */ /* 0x000fea0003800000 */
[----:B------:R-:W0:Y:S02]  /*12640*/  LDG.E.U8 R16, desc[UR36][R4.64+0xe0] ;  /* 0x0000e02404107981 */ /* 0x000e24000c1e1100 */
[----:B0-----:R-:W-:-:S05]  /*12650*/  PRMT R3, R16, 0x8880, RZ ;  /* 0x0000888010037816 */ /* 0x001fca00000000ff */
[----:B------:R-:W-:-:S07]  /*12660*/  IMAD R2, R3, R18, RZ ;  /* 0x0000001203027224 */ /* 0x000fce00078e02ff */
.L_x_517:
[----:B------:R-:W-:Y:S05]  /*12670*/  BSYNC B1 ;  /* 0x0000000000017941 */ /* 0x000fea0003800000 */
.L_x_516:
[----:B0-----:R-:W-:Y:S01]  /*12680*/  @!P5 IMAD R3, R136, R17, R2 ;  /* 0x000000118803d224 */ /* 0x001fe200078e0202 */
[----:B------:R-:W-:Y:S04]  /*12690*/  BSSY B1, `(.L_x_518) ;  /* 0x0000006000017945 */ /* 0x000fe80003800000 */
[----:B------:R0:W-:Y:S01]  /*126a0*/  @!P5 STG.E.U8 desc[UR36][R6.64+0xe0], R3 ;  /* 0x0000e0030600d986 */ /* 0x0001e2000c101124 */
[----:B------:R-:W-:Y:S05]  /*126b0*/  @P0 BRA `(.L_x_519) ;  /* 0x00000000000c0947 */ /* 0x000fea0003800000 */
[----:B------:R-:W0:Y:S02]  /*126c0*/  LDG.E.U8 R16, desc[UR36][R4.64+0xe1] ;  /* 0x0000e12404107981 */ /* 0x000e24000c1e1100 */
[----:B0-----:R-:W-:-:S05]  /*126d0*/  PRMT R3, R16, 0x8880, RZ ;  /* 0x0000888010037816 */ /* 0x001fca00000000ff */
[----:B------:R-:W-:-:S07]  /*126e0*/  IMAD R2, R3, R18, RZ ;  /* 0x0000001203027224 */ /* 0x000fce00078e02ff */
.L_x_519:
[----:B------:R-:W-:Y:S05]  /*126f0*/  BSYNC B1 ;  /* 0x0000000000017941 */ /* 0x000fea0003800000 */
.L_x_518:
        /* <DEDUP_REMOVED lines=11> */
.L_x_521:
[----:B------:R-:W-:Y:S05]  /*127b0*/  BSYNC B1 ;  /* 0x0000000000017941 */ /* 0x000fea0003800000 */
.L_x_520:
[----:B0-----:R-:W-:Y:S01]  /*127c0*/  @!P4 IMAD R3, R138, R17, R2 ;  /* 0x000000118a03c224 */ /* 0x001fe200078e0202 */
[----:B------:R-:W-:Y:S04]  /*127d0*/  BSSY B1, `(.L_x_522) ;  /* 0x0000006000017945 */ /* 0x000fe80003800000 */
[----:B------:R0:W-:Y:S01]  /*127e0*/  @!P4 STG.E.U8 desc[UR36][R8.64+0xe0], R3 ;  /* 0x0000e0030800c986 */ /* 0x0001e2000c101124 */
[----:B------:R-:W-:Y:S05]  /*127f0*/  @P3 BRA `(.L_x_523) ;  /* 0x00000000000c3947 */ /* 0x000fea0003800000 */
[----:B------:R-:W0:Y:S02]  /*12800*/  LDG.E.U8 R16, desc[UR36][R22.64+0xe1] ;  /* 0x0000e12416107981 */ /* 0x000e24000c1e1100 */
[----:B0-----:R-:W-:-:S05]  /*12810*/  PRMT R3, R16, 0x8880, RZ ;  /* 0x0000888010037816 */ /* 0x001fca00000000ff */
[----:B------:R-:W-:-:S07]  /*12820*/  IMAD R2, R3, R18, RZ ;  /* 0x0000001203027224 */ /* 0x000fce00078e02ff */
.L_x_523:
[----:B------:R-:W-:Y:S05]  /*12830*/  BSYNC B1 ;  /* 0x0000000000017941 */ /* 0x000fea0003800000 */
.L_x_522:
[----:B------:R-:W-:Y:S01]  /*12840*/  @!P3 IMAD R139, R139, R17, R2 ;  /* 0x000000118b8bb224 */ /* 0x000fe200078e0202 */
[----:B------:R-:W-:Y:S04]  /*12850*/  BSSY B1, `(.L_x_524) ;  /* 0x0000006000017945 */ /* 0x000fe80003800000 */
[----:B------:R0:W-:Y:S01]  /*12860*/  @!P3 STG.E.U8 desc[UR36][R8.64+0xe1], R139 ;  /* 0x0000e18b0800b986 */ /* 0x0001e2000c101124 */
[----:B------:R-:W-:Y:S05]  /*12870*/  @P5 BRA `(.L_x_525) ;  /* 0x00000000000c5947 */ /* 0x000fea0003800000 */
[----:B------:R-:W0:Y:S02]  /*12880*/  LDG.E.U8 R16, desc[UR36][R4.64+0xe8] ;  /* 0x0000e82404107981 */ /* 0x000e24000c1e1100 */
[----:B0-----:R-:W-:-:S05]  /*12890*/  PRMT R3, R16, 0x8880, RZ ;  /* 0x0000888010037816 */ /* 0x001fca00000000ff */
[----:B------:R-:W-:-:S07]  /*128a0*/  IMAD R2, R3, R18, RZ ;  /* 0x0000001203027224 */ /* 0x000fce00078e02ff */
.L_x_525:
[----:B------:R-:W-:Y:S05]  /*128b0*/  BSYNC B1 ;  /* 0x0000000000017941 */ /* 0x000fea0003800000 */
.L_x_524:
[----:B0-----:R-:W-:Y:S01]  /*128c0*/  @!P5 IMAD R3, R140, R17, R2 ;  /* 0x000000118c03d224 */ /* 0x001fe200078e0202 */
[----:B------:R-:W-:Y:S04]  /*128d0*/  BSSY B1, `(.L_x_526) ;  /* 0x0000006000017945 */ /* 0x000fe80003800000 */
[----:B------:R0:W-:Y:S01]  /*128e0*/  @!P5 STG.E.U8 desc[UR36][R6.64+0xe8], R3 ;  /* 0x0000e8030600d986 */ /* 0x0001e2000c101124 */
[----:B------:R-:W-:Y:S05]  /*128f0*/  @P0 BRA `(.L_x_527) ;  /* 0x00000000000c0947 */ /* 0x000fea0003800000 */
[----:B------:R-:W0:Y:S02]  /*12900*/  LDG.E.U8 R16, desc[UR36][R4.64+0xe9] ;  /* 0x0000e92404107981 */ /* 0x000e24000c1e1100 */
[----:B0-----:R-:W-:-:S05]  /*12910*/  PRMT R3, R16, 0x8880, RZ ;  /* 0x0000888010037816 */ /* 0x001fca00000000ff */
[----:B------:R-:W-:-:S07]  /*12920*/  IMAD R2, R3, R18, RZ ;  /* 0x0000001203027224 */ /* 0x000fce00078e02ff */
.L_x_527:
[----:B------:R-:W-:Y:S05]  /*12930*/  BSYNC B1 ;  /* 0x0000000000017941 */ /* 0x000fea0003800000 */
.L_x_526:
        /* <DEDUP_REMOVED lines=11> */
.L_x_529:
[----:B------:R-:W-:Y:S05]  /*129f0*/  BSYNC B1 ;  /* 0x0000000000017941 */ /* 0x000fea0003800000 */
.L_x_528:
[----:B0-----:R-:W-:Y:S01]  /*12a00*/  @!P4 IMAD R3, R142, R17, R2 ;  /* 0x000000118e03c224 */ /* 0x001fe200078e0202 */
[----:B------:R-:W-:Y:S04]  /*12a10*/  BSSY B1, `(.L_x_530) ;  /* 0x0000006000017945 */ /* 0x000fe80003800000 */
[----:B------:R0:W-:Y:S01]  /*12a20*/  @!P4 STG.E.U8 desc[UR36][R8.64+0xe8], R3 ;  /* 0x0000e8030800c986 */ /* 0x0001e2000c101124 */
[----:B------:R-:W-:Y:S05]  /*12a30*/  @P3 BRA `(.L_x_531) ;  /* 0x00000000000c3947 */ /* 0x000fea0003800000 */
[----:B------:R-:W0:Y:S02]  /*12a40*/  LDG.E.U8 R16, desc[UR36][R22.64+0xe9] ;  /* 0x0000e92416107981 */ /* 0x000e24000c1e1100 */
[----:B0-----:R-:W-:-:S05]  /*12a50*/  PRMT R3, R16, 0x8880, RZ ;  /* 0x0000888010037816 */ /* 0x001fca00000000ff */
[----:B------:R-:W-:-:S07]  /*12a60*/  IMAD R2, R3, R18, RZ ;  /* 0x0000001203027224 */ /* 0x000fce00078e02ff */
.L_x_531:
[----:B------:R-:W-:Y:S05]  /*12a70*/  BSYNC B1 ;  /* 0x0000000000017941 */ /* 0x000fea0003800000 */
.L_x_530:
[----:B------:R-:W-:Y:S01]  /*12a80*/  @!P3 IMAD R143, R143, R17, R2 ;  /* 0x000000118f8fb224 */ /* 0x000fe200078e0202 */
[----:B------:R-:W-:Y:S04]  /*12a90*/  BSSY B1, `(.L_x_532) ;  /* 0x0000006000017945 */ /* 0x000fe80003800000 */
[----:B------:R0:W-:Y:S01]  /*12aa0*/  @!P3 STG.E.U8 desc[UR36][R8.64+0xe9], R143 ;  /* 0x0000e98f0800b986 */ /* 0x0001e2000c101124 */
[----:B------:R-:W-:Y:S05]  /*12ab0*/  @P5 BRA `(.L_x_533) ;  /* 0x00000000000c5947 */ /* 0x000fea0003800000 */
[----:B------:R-:W0:Y:S02]  /*12ac0*/  LDG.E.U8 R16, desc[UR36][R4.64+0xf0] ;  /* 0x0000f02404107981 */ /* 0x000e24000c1e1100 */
[----:B0-----:R-:W-:-:S05]  /*12ad0*/  PRMT R3, R16, 0x8880, RZ ;  /* 0x0000888010037816 */ /* 0x001fca00000000ff */
[----:B------:R-:W-:-:S07]  /*12ae0*/  IMAD R2, R3, R18, RZ ;  /* 0x0000001203027224 */ /* 0x000fce00078e02ff */
.L_x_533:
[----:B------:R-:W-:Y:S05]  /*12af0*/  BSYNC B1 ;  /* 0x0000000000017941 */ /* 0x000fea0003800000 */
.L_x_532:
[----:B0-----:R-:W-:Y:S01]  /*12b00*/  @!P5 IMAD R3, R144, R17, R2 ;  /* 0x000000119003d224 */ /* 0x001fe200078e0202 */
[----:B------:R-:W-:Y:S04]  /*12b10*/  BSSY B1, `(.L_x_534) ;  /* 0x0000006000017945 */ /* 0x000fe80003800000 */
[----:B------:R0:W-:Y:S01]  /*12b20*/  @!P5 STG.E.U8 desc[UR36][R6.64+0xf0], R3 ;  /* 0x0000f0030600d986 */ /* 0x0001e2000c101124 */
[----:B------:R-:W-:Y:S05]  /*12b30*/  @P0 BRA `(.L_x_535) ;  /* 0x00000000000c0947 */ /* 0x000fea0003800000 */
[----:B------:R-:W0:Y:S02]  /*12b40*/  LDG.E.U8 R16, desc[UR36][R4.64+0xf1] ;  /* 0x0000f12404107981 */ /* 0x000e24000c1e1100 */
[----:B0-----:R-:W-:-:S05]  /*12b50*/  PRMT R3, R16, 0x8880, RZ ;  /* 0x0000888010037816 */ /* 0x001fca00000000ff */
[----:B------:R-:W-:-:S07]  /*12b60*/  IMAD R2, R3, R18, RZ ;  /* 0x0000001203027224 */ /* 0x000fce00078e02ff */
.L_x_535:
[----:B------:R-:W-:Y:S05]  /*12b70*/  BSYNC B1 ;  /* 0x0000000000017941 */ /* 0x000fea0003800000 */
.L_x_534:
[C---:B------:R-:W-:Y:S01]  /*12b80*/  ISETP.LT.OR P4, PT, R0.reuse, 0xf1, !P1 ;  /* 0x000000f10000780c */ /* 0x040fe20004f81670 */
[----:B------:R-:W-:Y:S01]  /*12b90*/  @!P0 IMAD R145, R145, R17, R2 ;  /* 0x0000001191918224 */ /* 0x000fe200078e0202 */
[----:B------:R-:W-:Y:S01]  /*12ba0*/  BSSY B1, `(.L_x_536) ;  /* 0x000000a000017945 */ /* 0x000fe20003800000 */
[C---:B------:R-:W-:Y:S02]  /*12bb0*/  ISETP.LT.OR P3, PT, R0.reuse, 0xf2, !P1 ;  /* 0x000000f20000780c */ /* 0x040fe40004f61670 */
        /* <DEDUP_REMOVED lines=8> */
.L_x_537:
[----:B------:R-:W-:Y:S05]  /*12c40*/  BSYNC B1 ;  /* 0x0000000000017941 */ /* 0x000fea0003800000 */
.L_x_536:
[----:B0-----:R-:W-:Y:S01]  /*12c50*/  @!P4 IMAD R3, R146, R17, R2 ;  /* 0x000000119203c224 */ /* 0x001fe200078e0202 */
[----:B------:R-:W-:Y:S04]  /*12c60*/  BSSY B1, `(.L_x_538) ;  /* 0x0000006000017945 */ /* 0x000fe80003800000 */
[----:B------:R0:W-:Y:S01]  /*12c70*/  @!P4 STG.E.U8 desc[UR36][R8.64+0xf0], R3 ;  /* 0x0000f0030800c986 */ /* 0x0001e2000c101124 */
[----:B------:R-:W-:Y:S05]  /*12c80*/  @P3 BRA `(.L_x_539) ;  /* 0x00000000000c3947 */ /* 0x000fea0003800000 */
[----:B------:R-:W0:Y:S02]  /*12c90*/  LDG.E.U8 R16, desc[UR36][R22.64+0xf1] ;  /* 0x0000f12416107981 */ /* 0x000e24000c1e1100 */
[----:B0-----:R-:W-:-:S05]  /*12ca0*/  PRMT R3, R16, 0x8880, RZ ;  /* 0x0000888010037816 */ /* 0x001fca00000000ff */
[----:B------:R-:W-:-:S07]  /*12cb0*/  IMAD R2, R3, R18, RZ ;  /* 0x0000001203027224 */ /* 0x000fce00078e02ff */
.L_x_539:
[----:B------:R-:W-:Y:S05]  /*12cc0*/  BSYNC B1 ;  /* 0x0000000000017941 */ /* 0x000fea0003800000 */
.L_x_538:
[----:B------:R-:W-:Y:S01]  /*12cd0*/  @!P3 IMAD R147, R147, R17, R2 ;  /* 0x000000119393b224 */ /* 0x000fe200078e0202 */
[----:B------:R-:W-:Y:S04]  /*12ce0*/  BSSY B1, `(.L_x_540) ;  /* 0x0000006000017945 */ /* 0x000fe80003800000 */
[----:B------:R0:W-:Y:S01]  /*12cf0*/  @!P3 STG.E.U8 desc[UR36][R8.64+0xf1], R147 ;  /* 0x0000f1930800b986 */ /* 0x0001e2000c101124 */
[----:B------:R-:W-:Y:S05]  /*12d00*/  @P0 BRA `(.L_x_541) ;  /* 0x00000000000c0947 */ /* 0x000fea0003800000 */
[----:B------:R-:W0:Y:S02]  /*12d10*/  LDG.E.U8 R16, desc[UR36][R4.64+0xf8] ;  /* 0x0000f82404107981 */ /* 0x000e24000c1e1100 */
[----:B0-----:R-:W-:-:S05]  /*12d20*/  PRMT R3, R16, 0x8880, RZ ;  /* 0x0000888010037816 */ /* 0x001fca00000000ff */
[----:B------:R-:W-:-:S07]  /*12d30*/  IMAD R2, R3, R18, RZ ;  /* 0x0000001203027224 */ /* 0x000fce00078e02ff */
.L_x_541:
[----:B------:R-:W-:Y:S05]  /*12d40*/  BSYNC B1 ;  /* 0x0000000000017941 */ /* 0x000fea0003800000 */
.L_x_540:
[----:B0-----:R-:W-:Y:S01]  /*12d50*/  @!P0 IMAD R3, R148, R17, R2 ;  /* 0x0000001194038224 */ /* 0x001fe200078e0202 */
[----:B------:R-:W-:Y:S04]  /*12d60*/  BSSY B1, `(.L_x_542) ;  /* 0x0000006000017945 */ /* 0x000fe80003800000 */
[----:B------:R0:W-:Y:S01]  /*12d70*/  @!P0 STG.E.U8 desc[UR36][R6.64+0xf8], R3 ;  /* 0x0000f80306008986 */ /* 0x0001e2000c101124 */
[----:B------:R-:W-:Y:S05]  /*12d80*/  @P2 BRA `(.L_x_543) ;  /* 0x00000000000c2947 */ /* 0x000fea0003800000 */
[----:B------:R-:W0:Y:S02]  /*12d90*/  LDG.E.U8 R16, desc[UR36][R4.64+0xf9] ;  /* 0x0000f92404107981 */ /* 0x000e24000c1e1100 */
[----:B0-----:R-:W-:-:S05]  /*12da0*/  PRMT R3, R16, 0x8880, RZ ;  /* 0x0000888010037816 */ /* 0x001fca00000000ff */
[----:B------:R-:W-:-:S07]  /*12db0*/  IMAD R2, R3, R18, RZ ;  /* 0x0000001203027224 */ /* 0x000fce00078e02ff */
.L_x_543:
[----:B------:R-:W-:Y:S05]  /*12dc0*/  BSYNC B1 ;  /* 0x0000000000017941 */ /* 0x000fea0003800000 */
.L_x_542:
[----:B------:R-:W-:Y:S01]  /*12dd0*/  @!P2 IMAD R149, R149, R17, R2 ;  /* 0x000000119595a224 */ /* 0x000fe200078e0202 */
[----:B------:R-:W-:Y:S04]  /*12de0*/  BSSY B1, `(.L_x_544) ;  /* 0x0000006000017945 */ /* 0x000fe80003800000 */
[----:B------:R0:W-:Y:S01]  /*12df0*/  @!P2 STG.E.U8 desc[UR36][R6.64+0xf9], R149 ;  /* 0x0000f9950600a986 */ /* 0x0001e2000c101124 */
[----:B------:R-:W-:Y:S05]  /*12e00*/  @P5 BRA `(.L_x_545) ;  /* 0x00000000000c5947 */ /* 0x000fea0003800000 */
[----:B------:R-:W0:Y:S02]  /*12e10*/  LDG.E.U8 R16, desc[UR36][R22.64+0xf8] ;  /* 0x0000f82416107981 */ /* 0x000e24000c1e1100 */
[----:B0-----:R-:W-:-:S05]  /*12e20*/  PRMT R3, R16, 0x8880, RZ ;  /* 0x0000888010037816 */ /* 0x001fca00000000ff */
[----:B------:R-:W-:-:S07]  /*12e30*/  IMAD R2, R3, R18, RZ ;  /* 0x0000001203027224 */ /* 0x000fce00078e02ff */
.L_x_545:
[----:B------:R-:W-:Y:S05]  /*12e40*/  BSYNC B1 ;  /* 0x0000000000017941 */ /* 0x000fea0003800000 */
.L_x_544:
[----:B0-----:R-:W-:Y:S01]  /*12e50*/  @!P5 IMAD R3, R150, R17, R2 ;  /* 0x000000119603d224 */ /* 0x001fe200078e0202 */
[----:B------:R-:W-:Y:S01]  /*12e60*/  ISETP.LT.OR P1, PT, R0, 0xfa, !P1 ;  /* 0x000000fa0000780c */ /* 0x000fe20004f21670 */
[----:B------:R-:W-:Y:S03]  /*12e70*/  BSSY B1, `(.L_x_546) ;  /* 0x0000006000017945 */ /* 0x000fe60003800000 */
[----:B------:R0:W-:Y:S09]  /*12e80*/  @!P5 STG.E.U8 desc[UR36][R8.64+0xf8], R3 ;  /* 0x0000f8030800d986 */ /* 0x0001f2000c101124 */
[----:B------:R-:W-:Y:S05]  /*12e90*/  @P1 BRA `(.L_x_547) ;  /* 0x00000000000c1947 */ /* 0x000fea0003800000 */
[----:B------:R-:W0:Y:S02]  /*12ea0*/  LDG.E.U8 R16, desc[UR36][R22.64+0xf9] ;  /* 0x0000f92416107981 */ /* 0x000e24000c1e1100 */
[----:B0-----:R-:W-:-:S05]  /*12eb0*/  PRMT R3, R16, 0x8880, RZ ;  /* 0x0000888010037816 */ /* 0x001fca00000000ff */
[----:B------:R-:W-:-:S07]  /*12ec0*/  IMAD R2, R3, R18, RZ ;  /* 0x0000001203027224 */ /* 0x000fce00078e02ff */
.L_x_547:
[----:B------:R-:W-:Y:S05]  /*12ed0*/  BSYNC B1 ;  /* 0x0000000000017941 */ /* 0x000fea0003800000 */
.L_x_546:
[----:B------:R-:W-:Y:S01]  /*12ee0*/  IMAD R151, R151, R17, R2 ;  /* 0x0000001197977224 */ /* 0x000fe200078e0202 */
[----:B------:R-:W-:Y:S06]  /*12ef0*/  @P1 BRA `(.L_x_548) ;  /* 0x0000003800181947 */ /* 0x000fec0003800000 */
[----:B------:R0:W-:Y:S01]  /*12f00*/  STG.E.U8 desc[UR36][R8.64+0xf9], R151 ;  /* 0x0000f99708007986 */ /* 0x0001e2000c101124 */
[----:B------:R-:W-:Y:S05]  /*12f10*/  BRA `(.L_x_548) ;  /* 0x0000003800107947 */ /* 0x000fea0003800000 */
.L_x_35:
[----:B------:R-:W2:Y:S04]  /*12f20*/  LDL.LU R2, [R1] ;  /* 0x0000000001027983 */ /* 0x000ea80000300800 */
[----:B------:R-:W3:Y:S04]  /*12f30*/  LDL.LU R3, [R1+0x14] ;  /* 0x0000140001037983 */ /* 0x000ee80000300800 */
[----:B------:R-:W4:Y:S04]  /*12f40*/  LDL.LU R13, [R1+0x94] ;  /* 0x00009400010d7983 */ /* 0x000f280000300800 */
[----:B------:R-:W5:Y:S04]  /*12f50*/  LDL.LU R15, [R1+0x98] ;  /* 0x00009800010f7983 */ /* 0x000f680000300800 */
        /* <DEDUP_REMOVED lines=61> */
[----:B------:R-:W5:Y:S01]  /*13330*/  LDL.LU R176, [R1+0x194] ;  /* 0x0001940001b07983 */ /* 0x000f620000300800 */
[----:B------:R-:W-:-:S03]  /*13340*/  ISETP.GE.AND P2, PT, R154, 0x1, PT ;  /* 0x000000019a00780c */ /* 0x000fc60003f46270 */
[----:B------:R-:W5:Y:S04]  /*13350*/  LDL.LU R175, [R1+0x198] ;  /* 0x0001980001af7983 */ /* 0x000f680000300800 */
[----:B------:R-:W5:Y:S04]  /*13360*/  LDL.LU R174, [R1+0x19c] ;  /* 0x00019c0001ae7983 */ /* 0x000f680000300800 */
[----:B------:R-:W5:Y:S04]  /*13370*/  LDL.LU R173, [R1+0x1a0] ;  /* 0x0001a00001ad7983 */ /* 0x000f680000300800 */
[----:B------:R-:W5:Y:S01]  /*13380*/  LDL.LU R172, [R1+0x1a4] ;  /* 0x0001a40001ac7983 */ /* 0x000f620000300800 */
[----:B------:R-:W-:-:S03]  /*13390*/  ISETP.LT.OR P0, PT, R0, 0x1, !P2 ;  /* 0x000000010000780c */ /* 0x000fc60005701670 */
        /* <DEDUP_REMOVED lines=13> */
[----:B--2---:R-:W-:-:S03]  /*13470*/  @!P0 IMAD R2, R2, R17, RZ ;  /* 0x0000001102028224 */ /* 0x004fc600078e02ff */
        /* <DEDUP_REMOVED lines=9> */
[----:B------:R0:W-:Y:S04]  /*13510*/  @!P0 STG.E.U8 desc[UR36][R4.64], R2 ;  /* 0x0000000204008986 */ /* 0x0001e8000c101124 */
[----:B0-----:R-:W3:Y:S01]  /*13520*/  LDL.LU R2, [R1+0x4] ;  /* 0x0000040001027983 */ /* 0x001ee20000300800 */
[----:B------:R-:W-:-:S02]  /*13530*/  ISETP.LT.OR P0, PT, R0, 0x2, !P2 ;  /* 0x000000020000780c */ /* 0x000fc40005701670 */
[----:B------:R-:W-:-:S11]  /*13540*/  ISETP.GE.AND P1, PT, R154, 0x9, PT ;  /* 0x000000099a00780c */ /* 0x000fd60003f26270 */
[----:B---3--:R-:W-:-:S05]  /*13550*/  @!P0 IMAD R2, R2, R17, RZ ;  /* 0x0000001102028224 */ /* 0x008fca00078e02ff */
[----:B------:R0:W-:Y:S04]  /*13560*/  @!P0 STG.E.U8 desc[UR36][R4.64+0x1], R2 ;  /* 0x0000010204008986 */ /* 0x0001e8000c101124 */
[----:B0-----:R-:W3:Y:S01]  /*13570*/  LDL.LU R2, [R1+0x8] ;  /* 0x0000080001027983 */ /* 0x001ee20000300800 */
[----:B------:R-:W-:-:S13]  /*13580*/  ISETP.LT.OR P0, PT, R0, 0x1, !P1 ;  /* 0x000000010000780c */ /* 0x000fda0004f01670 */
[----:B---3--:R-:W-:-:S05]  /*13590*/  @!P0 IMAD R2, R2, R17, RZ ;  /* 0x0000001102028224 */ /* 0x008fca00078e02ff */
[----:B------:R0:W-:Y:S04]  /*135a0*/  @!P0 STG.E.U8 desc[UR36][R10.64], R2 ;  /* 0x000000020a008986 */ /* 0x0001e8000c101124 */
[----:B0-----:R-:W3:Y:S01]  /*135b0*/  LDL.LU R2, [R1+0xc] ;  /* 0x00000c0001027983 */ /* 0x001ee20000300800 */
[C---:B------:R-:W-:Y:S02]  /*135c0*/  ISETP.LT.OR P0, PT, R0.reuse, 0x2, !P1 ;  /* 0x000000020000780c */ /* 0x040fe40004f01670 */
[C---:B------:R-:W-:Y:S02]  /*135d0*/  ISETP.LT.OR P4, PT, R0.reuse, 0x9, !P2 ;  /* 0x000000090000780c */ /* 0x040fe40005781670 */
[C---:B------:R-:W-:Y:S02]  /*135e0*/  ISETP.LT.OR P3, PT, R0.reuse, 0xa, !P2 ;  /* 0x0000000a0000780c */ /* 0x040fe40005761670 */
[----:B------:R-:W-:-:S07]  /*135f0*/  ISETP.LT.OR P5, PT, R0, 0x9, !P1 ;  /* 0x000000090000780c */ /* 0x000fce0004fa1670 */
[----:B---3--:R-:W-:-:S05]  /*13600*/  @!P0 IMAD R2, R2, R17, RZ ;  /* 0x0000001102028224 */ /* 0x008fca00078e02ff */
[----:B------:R0:W-:Y:S04]  /*13610*/  @!P0 STG.E.U8 desc[UR36][R10.64+0x1], R2 ;  /* 0x000001020a008986 */ /* 0x0001e8000c101124 */
[----:B0-----:R-:W3:Y:S01]  /*13620*/  LDL.LU R2, [R1+0x10] ;  /* 0x0000100001027983 */ /* 0x001ee20000300800 */
[-C--:B------:R-:W-:Y:S01]  /*13630*/  @!P3 IMAD R3, R3, R17.reuse, RZ ;  /* 0x000000110303b224 */ /* 0x080fe200078e02ff */
[----:B------:R-:W-:Y:S01]  /*13640*/  ISETP.LT.OR P0, PT, R0, 0xa, !P1 ;  /* 0x0000000a0000780c */ /* 0x000fe20004f01670 */
[----:B---3--:R-:W-:-:S05]  /*13650*/  @!P4 IMAD R2, R2, R17, RZ ;  /* 0x000000110202c224 */ /* 0x008fca00078e02ff */
[----:B------:R0:W-:Y:S04]  /*13660*/  @!P4 STG.E.U8 desc[UR36][R4.64+0x8], R2 ;  /* 0x000008020400c986 */ /* 0x0001e8000c101124 */
[----:B0-----:R-:W3:Y:S01]  /*13670*/  LDL.LU R2, [R1+0x18] ;  /* 0x0000180001027983 */ /* 0x001ee20000300800 */
[----:B------:R-:W-:-:S03]  /*13680*/  ISETP.LT.OR P4, PT, R0, 0x11, !P2 ;  /* 0x000000110000780c */ /* 0x000fc60005781670 */
[----:B------:R0:W-:Y:S04]  /*13690*/  @!P3 STG.E.U8 desc[UR36][R4.64+0x9], R3 ;  /* 0x000009030400b986 */ /* 0x0001e8000c101124 */
[----:B0-----:R-:W4:Y:S01]  /*136a0*/  LDL.LU R3, [R1+0x24] ;  /* 0x0000240001037983 */ /* 0x001f220000300800 */
[----:B---3--:R-:W-:-:S05]  /*136b0*/  @!P5 IMAD R2, R2, R17, RZ ;  /* 0x000000110202d224 */ /* 0x008fca00078e02ff */
[----:B------:R0:W-:Y:S04]  /*136c0*/  @!P5 STG.E.U8 desc[UR36][R10.64+0x8], R2 ;  /* 0x000008020a00d986 */ /* 0x0001e8000c101124 */
[----:B0-----:R-:W3:Y:S02]  /*136d0*/  LDL.LU R2, [R1+0x1c] ;  /* 0x00001c0001027983 */ /* 0x001ee40000300800 */
[----:B---3--:R-:W-:-:S05]  /*136e0*/  @!P0 IMAD R2, R2, R17, RZ ;  /* 0x0000001102028224 */ /* 0x008fca00078e02ff */
[----:B------:R0:W-:Y:S04]  /*136f0*/  @!P0 STG.E.U8 desc[UR36][R10.64+0x9], R2 ;  /* 0x000009020a008986 */ /* 0x0001e8000c101124 */
[----:B0-----:R-:W3:Y:S01]  /*13700*/  LDL.LU R2, [R1+0x20] ;  /* 0x0000200001027983 */ /* 0x001ee20000300800 */
[C---:B------:R-:W-:Y:S02]  /*13710*/  ISETP.LT.OR P3, PT, R0.reuse, 0x12, !P2 ;  /* 0x000000120000780c */ /* 0x040fe40005761670 */
[----:B------:R-:W-:Y:S01]  /*13720*/  ISETP.LT.OR P5, PT, R0, 0x11, !P1 ;  /* 0x000000110000780c */ /* 0x000fe20004fa1670 */
[----:B---3--:R-:W-:-:S05]  /*13730*/  @!P4 IMAD R2, R2, R17, RZ ;  /* 0x000000110202c224 */ /* 0x008fca00078e02ff */
[----:B------:R0:W-:Y:S04]  /*13740*/  @!P4 STG.E.U8 desc[UR36][R4.64+0x10], R2 ;  /* 0x000010020400c986 */ /* 0x0001e8000c101124 */
[----:B0-----:R-:W3:Y:S01]  /*13750*/  LDL.LU R2, [R1+0x28] ;  /* 0x0000280001027983 */ /* 0x001ee20000300800 */
[----:B----4-:R-:W-:-:S05]  /*13760*/  @!P3 IMAD R3, R3, R17, RZ ;  /* 0x000000110303b224 */ /* 0x010fca00078e02ff */
[----:B------:R0:W-:Y:S04]  /*13770*/  @!P3 STG.E.U8 desc[UR36][R4.64+0x11], R3 ;  /* 0x000011030400b986 */ /* 0x0001e8000c101124 */
[----:B0-----:R-:W4:Y:S01]  /*13780*/  LDL.LU R3, [R1+0x34] ;  /* 0x0000340001037983 */ /* 0x001f220000300800 */
[----:B---3--:R-:W-:-:S05]  /*13790*/  @!P5 IMAD R2, R2, R17, RZ ;  /* 0x000000110202d224 */ /* 0x008fca00078e02ff */
[----:B------:R0:W-:Y:S04]  /*137a0*/  @!P5 STG.E.U8 desc[UR36][R10.64+0x10], R2 ;  /* 0x000010020a00d986 */ /* 0x0001e8000c101124 */
[----:B0-----:R-:W3:Y:S01]  /*137b0*/  LDL.LU R2, [R1+0x2c] ;  /* 0x00002c0001027983 */ /* 0x001ee20000300800 */
[C---:B------:R-:W-:Y:S02]  /*137c0*/  ISETP.LT.OR P0, PT, R0.reuse, 0x12, !P1 ;  /* 0x000000120000780c */ /* 0x040fe40004f01670 */
[----:B------:R-:W-:-:S11]  /*137d0*/  ISETP.LT.OR P4, PT, R0, 0x19, !P2 ;  /* 0x000000190000780c */ /* 0x000fd60005781670 */
        /* <DEDUP_REMOVED lines=35> */
[----:B------:R-:W-:-:S13]  /*13a10*/  ISETP.LT.OR P5, PT, R0, 0x2a, !P2 ;  /* 0x0000002a0000780c */ /* 0x000fda00057a1670 */
[----:B----4-:R-:W-:-:S05]  /*13a20*/  @!P5 IMAD R3, R3, R17, RZ ;  /* 0x000000110303d224 */ /* 0x010fca00078e02ff */
[----:B------:R-:W-:Y:S01]  /*13a30*/  @!P5 STG.E.U8 desc[UR36][R4.64+0x29], R3 ;  /* 0x000029030400d986 */ /* 0x000fe2000c101124 */
[----:B---3--:R-:W-:-:S05]  /*13a40*/  @!P4 IMAD R2, R2, R17, RZ ;  /* 0x000000110202c224 */ /* 0x008fca00078e02ff */
[----:B------:R0:W-:Y:S04]  /*13a50*/  @!P4 STG.E.U8 desc[UR36][R4.64+0x28], R2 ;  /* 0x000028020400c986 */ /* 0x0001e8000c101124 */
[----:B0-----:R-:W3:Y:S04]  /*13a60*/  LDL.LU R2, [R1+0x58] ;  /* 0x0000580001027983 */ /* 0x001ee80000300800 */
[----:B------:R-:W4:Y:S01]  /*13a70*/  LDL.LU R3, [R1+0x5c] ;  /* 0x00005c0001037983 */ /* 0x000f220000300800 */
[C---:B------:R-:W-:Y:S02]  /*13a80*/  ISETP.LT.OR P0, PT, R0.reuse, 0x29, !P1 ;  /* 0x000000290000780c */ /* 0x040fe40004f01670 */
[----:B------:R-:W-:-:S11]  /*13a90*/  ISETP.LT.OR P3, PT, R0, 0x2a, !P1 ;  /* 0x0000002a0000780c */ /* 0x000fd60004f61670 */
[----:B---3--:R-:W-:-:S05]  /*13aa0*/  @!P0 IMAD R2, R2, R17, RZ ;  /* 0x0000001102028224 */ /* 0x008fca00078e02ff */
[----:B------:R0:W-:Y:S04]  /*13ab0*/  @!P0 STG.E.U8 desc[UR36][R10.64+0x28], R2 ;  /* 0x000028020a008986 */ /* 0x0001e8000c101124 */
[----:B0-----:R-:W3:Y:S01]  /*13ac0*/  LDL.LU R2, [R1+0x60] ;  /* 0x0000600001027983 */ /* 0x001ee20000300800 */
[----:B----4-:R-:W-:-:S05]  /*13ad0*/  @!P3 IMAD R3, R3, R17, RZ ;  /* 0x000000110303b224 */ /* 0x010fca00078e02ff */
[----:B------:R0:W-:Y:S04]  /*13ae0*/  @!P3 STG.E.U8 desc[UR36][R10.64+0x29], R3 ;  /* 0x000029030a00b986 */ /* 0x0001e8000c101124 */
[----:B0-----:R-:W4:Y:S01]  /*13af0*/  LDL.LU R3, [R1+0x64] ;  /* 0x0000640001037983 */ /* 0x001f220000300800 */
        /* <DEDUP_REMOVED lines=49> */
[C---:B------:R-:W-:Y:S02]  /*13e10*/  ISETP.LT.OR P5, PT, R0.reuse, 0x4a, !P2 ;  /* 0x0000004a0000780c */ /* 0x040fe400057a1670 */
[C---:B------:R-:W-:Y:S02]  /*13e20*/  ISETP.LT.OR P0, PT, R0.reuse, 0x49, !P1 ;  /* 0x000000490000780c */ /* 0x040fe40004f01670 */
[----:B------:R-:W-:-:S09]  /*13e30*/  ISETP.LT.OR P3, PT, R0, 0x4a, !P1 ;  /* 0x0000004a0000780c */ /* 0x000fd20004f61670 */
[-C--:B------:R-:W-:Y:S02]  /*13e40*/  @!P5 IMAD R13, R13, R17.reuse, RZ ;  /* 0x000000110d0dd224 */ /* 0x080fe400078e02ff */
[-C--:B-----5:R-:W-:Y:S02]  /*13e50*/  @!P0 IMAD R15, R15, R17.reuse, RZ ;  /* 0x000000110f0f8224 */ /* 0x0a0fe400078e02ff */
[----:B------:R-:W-:Y:S01]  /*13e60*/  @!P3 IMAD R21, R21, R17, RZ ;  /* 0x000000111515b224 */ /* 0x000fe200078e02ff */
[----:B------:R0:W-:Y:S01]  /*13e70*/  @!P5 STG.E.U8 desc[UR36][R4.64+0x49], R13 ;  /* 0x0000490d0400d986 */ /* 0x0001e2000c101124 */
[----:B------:R-:W-:-:S13]  /*13e80*/  ISETP.LT.OR P5, PT, R0, 0x52, !P2 ;  /* 0x000000520000780c */ /* 0x000fda00057a1670 */
[-C--:B------:R-:W-:Y:S02]  /*13e90*/  @!P5 IMAD R23, R23, R17.reuse, RZ ;  /* 0x000000111717d224 */ /* 0x080fe400078e02ff */
[----:B---3--:R-:W-:-:S05]  /*13ea0*/  @!P4 IMAD R2, R2, R17, RZ ;  /* 0x000000110202c224 */ /* 0x008fca00078e02ff */
[----:B------:R-:W-:Y:S01]  /*13eb0*/  @!P4 STG.E.U8 desc[UR36][R4.64+0x48], R2 ;  /* 0x000048020400c986 */ /* 0x000fe2000c101124 */
[----:B------:R-:W-:-:S03]  /*13ec0*/  ISETP.LT.OR P4, PT, R0, 0x51, !P2 ;  /* 0x000000510000780c */ /* 0x000fc60005781670 */
[----:B------:R1:W-:Y:S01]  /*13ed0*/  @!P0 STG.E.U8 desc[UR36][R10.64+0x48], R15 ;  /* 0x0000480f0a008986 */ /* 0x0003e2000c101124 */
[----:B------:R-:W-:-:S03]  /*13ee0*/  ISETP.LT.OR P0, PT, R0, 0x51, !P1 ;  /* 0x000000510000780c */ /* 0x000fc60004f01670 */
[----:B------:R3:W-:Y:S01]  /*13ef0*/  @!P3 STG.E.U8 desc[UR36][R10.64+0x49], R21 ;  /* 0x000049150a00b986 */ /* 0x0007e2000c101124 */
[----:B------:R-:W-:-:S05]  /*13f00*/  ISETP.LT.OR P3, PT, R0, 0x52, !P1 ;  /* 0x000000520000780c */ /* 0x000fca0004f61670 */
[----:B----4-:R-:W-:-:S05]  /*13f10*/  @!P4 IMAD R3, R3, R17, RZ ;  /* 0x000000110303c224 */ /* 0x010fca00078e02ff */
[----:B------:R4:W-:Y:S01]  /*13f20*/  @!P4 STG.E.U8 desc[UR36][R4.64+0x50], R3 ;  /* 0x000050030400c986 */ /* 0x0009e2000c101124 */
[----:B------:R-:W-:Y:S01]  /*13f30*/  ISETP.LT.OR P4, PT, R0, 0x59, !P2 ;  /* 0x000000590000780c */ /* 0x000fe20005781670 */
[-C--:B0-----:R-:W-:Y:S02]  /*13f40*/  @!P0 IMAD R13, R235, R17.reuse, RZ ;  /* 0x00000011eb0d8224 */ /* 0x081fe400078e02ff */
[----:B------:R0:W-:Y:S01]  /*13f50*/  @!P5 STG.E.U8 desc[UR36][R4.64+0x51], R23 ;  /* 0x000051170400d986 */ /* 0x0001e2000c101124 */
[----:B-1----:R-:W-:Y:S01]  /*13f60*/  @!P3 IMAD R15, R234, R17, RZ ;  /* 0x00000011ea0fb224 */ /* 0x002fe200078e02ff */
[C---:B------:R-:W-:Y:S02]  /*13f70*/  ISETP.LT.OR P5, PT, R0.reuse, 0x5a, !P2 ;  /* 0x0000005a0000780c */ /* 0x040fe400057a1670 */
[----:B------:R1:W-:Y:S01]  /*13f80*/  @!P0 STG.E.U8 desc[UR36][R10.64+0x50], R13 ;  /* 0x0000500d0a008986 */ /* 0x0003e2000c101124 */
[----:B------:R-:W-:-:S05]  /*13f90*/  ISETP.LT.OR P0, PT, R0, 0x59, !P1 ;  /* 0x000000590000780c */ /* 0x000fca0004f01670 */
[----:B---3--:R-:W-:Y:S01]  /*13fa0*/  @!P4 IMAD R21, R233, R17, RZ ;  /* 0x00000011e915c224 */ /* 0x008fe200078e02ff */
[----:B------:R3:W-:Y:S01]  /*13fb0*/  @!P3 STG.E.U8 desc[UR36][R10.64+0x51], R15 ;  /* 0x0000510f0a00b986 */ /* 0x0007e2000c101124 */
[----:B------:R-:W-:-:S03]  /*13fc0*/  ISETP.LT.OR P3, PT, R0, 0x5a, !P1 ;  /* 0x0000005a0000780c */ /* 0x000fc60004f61670 */
[----:B------:R5:W-:Y:S01]  /*13fd0*/  @!P4 STG.E.U8 desc[UR36][R4.64+0x58], R21 ;  /* 0x000058150400c986 */ /* 0x000be2000c101124 */
[----:B------:R-:W-:Y:S01]  /*13fe0*/  ISETP.LT.OR P4, PT, R0, 0x61, !P2 ;  /* 0x000000610000780c */ /* 0x000fe20005781670 */
[-C--:B----4-:R-:W-:Y:S02]  /*13ff0*/  @!P5 IMAD R3, R232, R17.reuse, RZ ;  /* 0x00000011e803d224 */ /* 0x090fe400078e02ff */
[----:B0-----:R-:W-:-:S03]  /*14000*/  @!P0 IMAD R23, R231, R17, RZ ;  /* 0x00000011e7178224 */ /* 0x001fc600078e02ff */
[----:B------:R0:W-:Y:S01]  /*14010*/  @!P5 STG.E.U8 desc[UR36][R4.64+0x59], R3 ;  /* 0x000059030400d986 */ /* 0x0001e2000c101124 */
[----:B------:R-:W-:Y:S02]  /*14020*/  ISETP.LT.OR P5, PT, R0, 0x62, !P2 ;  /* 0x000000620000780c */ /* 0x000fe400057a1670 */
[-C--:B-1----:R-:W-:Y:S01]  /*14030*/  @!P3 IMAD R13, R230, R17.reuse, RZ ;  /* 0x00000011e60db224 */ /* 0x082fe200078e02ff */
[----:B------:R1:W-:Y:S01]  /*14040*/  @!P0 STG.E.U8 desc[UR36][R10.64+0x58], R23 ;  /* 0x000058170a008986 */ /* 0x0003e2000c101124 */
[C---:B------:R-:W-:Y:S02]  /*14050*/  ISETP.LT.OR P0, PT, R0.reuse, 0x61, !P1 ;  /* 0x000000610000780c */ /* 0x040fe40004f01670 */
[----:B---3--:R-:W-:Y:S01]  /*14060*/  @!P4 IMAD R15, R229, R17, RZ ;  /* 0x00000011e50fc224 */ /* 0x008fe200078e02ff */
[----:B------:R3:W-:Y:S01]  /*14070*/  @!P3 STG.E.U8 desc[UR36][R10.64+0x59], R13 ;  /* 0x0000590d0a00b986 */ /* 0x0007e2000c101124 */
[----:B------:R-:W-:-:S03]  /*14080*/  ISETP.LT.OR P3, PT, R0, 0x62, !P1 ;  /* 0x000000620000780c */ /* 0x000fc60004f61670 */
[----:B------:R4:W-:Y:S01]  /*14090*/  @!P4 STG.E.U8 desc[UR36][R4.64+0x60], R15 ;  /* 0x0000600f0400c986 */ /* 0x0009e2000c101124 */
[----:B------:R-:W-:Y:S01]  /*140a0*/  ISETP.LT.OR P4, PT, R0, 0x69, !P2 ;  /* 0x000000690000780c */ /* 0x000fe20005781670 */
[----:B-----5:R-:W-:-:S04]  /*140b0*/  @!P5 IMAD R21, R228, R17, RZ ;  /* 0x00000011e415d224 */ /* 0x020fc800078e02ff */
[-C--:B0-----:R-:W-:Y:S01]  /*140c0*/  @!P0 IMAD R3, R227, R17.reuse, RZ ;  /* 0x00000011e3038224 */ /* 0x081fe200078e02ff */
        /* <DEDUP_REMOVED lines=10> */
[----:B----4-:R-:W-:-:S04]  /*14170*/  @!P5 IMAD R15, R224, R17, RZ ;  /* 0x00000011e00fd224 */ /* 0x010fc800078e02ff */
        /* <DEDUP_REMOVED lines=195> */
[-C--:B--2---:R-:W-:Y:S01]  /*14db0*/  @!P3 IMAD R21, R158, R17.reuse, RZ ;  /* 0x000000119e15b224 */ /* 0x084fe200078e02ff */
[----:B------:R2:W-:Y:S01]  /*14dc0*/  @!P0 STG.E.U8 desc[UR36][R10.64+0xe8], R15 ;  /* 0x0000e80f0a008986 */ /* 0x0005e2000c101124 */
[C---:B------:R-:W-:Y:S02]  /*14dd0*/  ISETP.LT.OR P0, PT, R0.reuse, 0xf1, !P1 ;  /* 0x000000f10000780c */ /* 0x040fe40004f01670 */
[----:B-1----:R-:W-:Y:S01]  /*14de0*/  @!P4 IMAD R3, R157, R17, RZ ;  /* 0x000000119d03c224 */ /* 0x002fe200078e02ff */
[----:B------:R1:W-:Y:S01]  /*14df0*/  @!P3 STG.E.U8 desc[UR36][R10.64+0xe9], R21 ;  /* 0x0000e9150a00b986 */ /* 0x0003e2000c101124 */
[----:B------:R-:W-:-:S03]  /*14e00*/  ISETP.LT.OR P3, PT, R0, 0xf2, !P1 ;  /* 0x000000f20000780c */ /* 0x000fc60004f61670 */
[----:B------:R4:W-:Y:S01]  /*14e10*/  @!P4 STG.E.U8 desc[UR36][R4.64+0xf0], R3 ;  /* 0x0000f0030400c986 */ /* 0x0009e2000c101124 */
[----:B------:R-:W-:Y:S01]  /*14e20*/  ISETP.LT.OR P4, PT, R0, 0xf9, !P2 ;  /* 0x000000f90000780c */ /* 0x000fe20005781670 */
[----:B---3--:R-:W-:-:S04]  /*14e30*/  @!P5 IMAD R23, R156, R17, RZ ;  /* 0x000000119c17d224 */ /* 0x008fc800078e02ff */
[-C--:B0-----:R-:W-:Y:S01]  /*14e40*/  @!P0 IMAD R13, R153, R17.reuse, RZ ;  /* 0x00000011990d8224 */ /* 0x081fe200078e02ff */
[----:B------:R0:W-:Y:S01]  /*14e50*/  @!P5 STG.E.U8 desc[UR36][R4.64+0xf1], R23 ;  /* 0x0000f1170400d986 */ /* 0x0001e2000c101124 */
[----:B------:R-:W-:Y:S02]  /*14e60*/  ISETP.LT.OR P2, PT, R0, 0xfa, !P2 ;  /* 0x000000fa0000780c */ /* 0x000fe40005741670 */
[-C--:B--2---:R-:W-:Y:S01]  /*14e70*/  @!P3 IMAD R15, R152, R17.reuse, RZ ;  /* 0x00000011980fb224 */ /* 0x084fe200078e02ff */
[----:B------:R2:W-:Y:S01]  /*14e80*/  @!P0 STG.E.U8 desc[UR36][R10.64+0xf0], R13 ;  /* 0x0000f00d0a008986 */ /* 0x0005e2000c101124 */
[----:B------:R-:W-:Y:S02]  /*14e90*/  ISETP.GE.AND P0, PT, R154, 0x81, PT ;  /* 0x000000819a00780c */ /* 0x000fe40003f06270 */
[----:B-1----:R-:W-:Y:S01]  /*14ea0*/  @!P4 IMAD R21, R22, R17, RZ ;  /* 0x000000111615c224 */ /* 0x002fe200078e02ff */
[C---:B------:R-:W-:Y:S01]  /*14eb0*/  ISETP.LT.OR P5, PT, R0.reuse, 0xf9, !P1 ;  /* 0x000000f90000780c */ /* 0x040fe20004fa1670 */
[----:B------:R1:W-:Y:S01]  /*14ec0*/  @!P3 STG.E.U8 desc[UR36][R10.64+0xf1], R15 ;  /* 0x0000f10f0a00b986 */ /* 0x0003e2000c101124 */
[----:B------:R-:W-:-:S02]  /*14ed0*/  ISETP.LT.OR P1, PT, R0, 0xfa, !P1 ;  /* 0x000000fa0000780c */ /* 0x000fc40004f21670 */
[C---:B------:R-:W-:Y:S01]  /*14ee0*/  ISETP.LT.OR P3, PT, R0.reuse, 0x1, !P0 ;  /* 0x000000010000780c */ /* 0x040fe20004761670 */
[----:B------:R-:W-:Y:S01]  /*14ef0*/  @!P4 STG.E.U8 desc[UR36][R4.64+0xf8], R21 ;  /* 0x0000f8150400c986 */ /* 0x000fe2000c101124 */
[----:B------:R-:W-:Y:S01]  /*14f00*/  ISETP.LT.OR P4, PT, R0, 0x2, !P0 ;  /* 0x000000020000780c */ /* 0x000fe20004781670 */
[----:B----4-:R-:W-:-:S05]  /*14f10*/  @!P2 IMAD R3, R20, R17, RZ ;  /* 0x000000111403a224 */ /* 0x010fca00078e02ff */
[----:B------:R3:W-:Y:S01]  /*14f20*/  @!P2 STG.E.U8 desc[UR36][R4.64+0xf9], R3 ;  /* 0x0000f9030400a986 */ /* 0x0007e2000c101124 */
[-C--:B0-----:R-:W-:Y:S02]  /*14f30*/  @!P5 IMAD R23, R14, R17.reuse, RZ ;  /* 0x000000110e17d224 */ /* 0x081fe400078e02ff */
[-C--:B--2---:R-:W-:Y:S01]  /*14f40*/  @!P1 IMAD R13, R12, R17.reuse, RZ ;  /* 0x000000110c0d9224 */ /* 0x084fe200078e02ff */
[----:B------:R-:W-:Y:S01]  /*14f50*/  ISETP.GE.AND P2, PT, R154, 0x89, PT ;  /* 0x000000899a00780c */ /* 0x000fe20003f46270 */
[-C--:B-1----:R-:W-:Y:S02]  /*14f60*/  @!P3 IMAD R15, R24, R17.reuse, RZ ;  /* 0x00000011180fb224 */ /* 0x082fe400078e02ff */
[----:B------:R-:W-:Y:S01]  /*14f70*/  @!P4 IMAD R25, R25, R17, RZ ;  /* 0x000000111919c224 */ /* 0x000fe200078e02ff */
[----:B------:R-:W-:Y:S01]  /*14f80*/  @!P5 STG.E.U8 desc[UR36][R10.64+0xf8], R23 ;  /* 0x0000f8170a00d986 */ /* 0x000fe2000c101124 */
[----:B------:R-:W-:-:S03]  /*14f90*/  ISETP.LT.OR P5, PT, R0, 0x1, !P2 ;  /* 0x000000010000780c */ /* 0x000fc600057a1670 */
[----:B------:R-:W-:Y:S01]  /*14fa0*/  @!P1 STG.E.U8 desc[UR36][R10.64+0xf9], R13 ;  /* 0x0000f90d0a009986 */ /* 0x000fe2000c101124 */
[----:B------:R-:W-:-:S03]  /*14fb0*/  ISETP.LT.OR P1, PT, R0, 0x2, !P2 ;  /* 0x000000020000780c */ /* 0x000fc60005721670 */
[----:B------:R-:W-:Y:S01]  /*14fc0*/  @!P3 STG.E.U8 desc[UR36][R6.64], R15 ;  /* 0x0000000f0600b986 */ /* 0x000fe2000c101124 */
[----:B------:R-:W-:-:S03]  /*14fd0*/  ISETP.LT.OR P3, PT, R0, 0x9, !P0 ;  /* 0x000000090000780c */ /* 0x000fc60004761670 */
[----:B------:R-:W-:Y:S01]  /*14fe0*/  @!P4 STG.E.U8 desc[UR36][R6.64+0x1], R25 ;  /* 0x000001190600c986 */ /* 0x000fe2000c101124 */
[----:B------:R-:W-:Y:S01]  /*14ff0*/  ISETP.LT.OR P4, PT, R0, 0xa, !P0 ;  /* 0x0000000a0000780c */ /* 0x000fe20004781670 */
[----:B---3--:R-:W-:-:S04]  /*15000*/  @!P5 IMAD R3, R26, R17, RZ ;  /* 0x000000111a03d224 */ /* 0x008fc800078e02ff */
[----:B------:R-:W-:-:S04]  /*15010*/  @!P1 IMAD R27, R27, R17, RZ ;  /* 0x000000111b1b9224 */ /* 0x000fc800078e02ff */
[-C--:B------:R-:W-:Y:S01]  /*15020*/  @!P3 IMAD R5, R28, R17.reuse, RZ ;  /* 0x000000111c05b224 */ /* 0x080fe200078e02ff */
[----:B------:R0:W-:Y:S03]  /*15030*/  @!P5 STG.E.U8 desc[UR36][R8.64], R3 ;  /* 0x000000030800d986 */ /* 0x0001e6000c101124 */
[----:B------:R-:W-:Y:S01]  /*15040*/  @!P4 IMAD R29, R29, R17, RZ ;  /* 0x000000111d1dc224 */ /* 0x000fe200078e02ff */
[----:B------:R-:W-:Y:S01]  /*15050*/  @!P1 STG.E.U8 desc[UR36][R8.64+0x1], R27 ;  /* 0x0000011b08009986 */ /* 0x000fe2000c101124 */
[C---:B------:R-:W-:Y:S02]  /*15060*/  ISETP.LT.OR P5, PT, R0.reuse, 0x9, !P2 ;  /* 0x000000090000780c */ /* 0x040fe400057a1670 */
[C---:B------:R-:W-:Y:S01]  /*15070*/  ISETP.LT.OR P1, PT, R0.reuse, 0xa, !P2 ;  /* 0x0000000a0000780c */ /* 0x040fe20005721670 */
[----:B------:R-:W-:Y:S01]  /*15080*/  @!P3 STG.E.U8 desc[UR36][R6.64+0x8], R5 ;  /* 0x000008050600b986 */ /* 0x000fe2000c101124 */
[----:B------:R-:W-:-:S03]  /*15090*/  ISETP.LT.OR P3, PT, R0, 0x11, !P0 ;  /* 0x000000110000780c */ /* 0x000fc60004761670 */
[----:B------:R-:W-:Y:S01]  /*150a0*/  @!P4 STG.E.U8 desc[UR36][R6.64+0x9], R29 ;  /* 0x0000091d0600c986 */ /* 0x000fe2000c101124 */
[----:B------:R-:W-:-:S05]  /*150b0*/  ISETP.LT.OR P4, PT, R0, 0x12, !P0 ;  /* 0x000000120000780c */ /* 0x000fca0004781670 */
[-C--:B0-----:R-:W-:Y:S02]  /*150c0*/  @!P5 IMAD R3, R30, R17.reuse, RZ ;  /* 0x000000111e03d224 */ /* 0x081fe400078e02ff */
[-C--:B------:R-:W-:Y:S02]  /*150d0*/  @!P1 IMAD R31, R31, R17.reuse, RZ ;  /* 0x000000111f1f9224 */ /* 0x080fe400078e02ff */
[-C--:B------:R-:W-:Y:S01]  /*150e0*/  @!P3 IMAD R11, R32, R17.reuse, RZ ;  /* 0x00000011200bb224 */ /* 0x080fe200078e02ff */
[----:B------:R0:W-:Y:S03]  /*150f0*/  @!P5 STG.E.U8 desc[UR36][R8.64+0x8], R3 ;  /* 0x000008030800d986 */ /* 0x0001e6000c101124 */
[----:B------:R-:W-:Y:S01]  /*15100*/  @!P4 IMAD R33, R33, R17, RZ ;  /* 0x000000112121c224 */ /* 0x000fe200078e02ff */
[----:B------:R-:W-:Y:S01]  /*15110*/  @!P1 STG.E.U8 desc[UR36][R8.64+0x9], R31 ;  /* 0x0000091f08009986 */ /* 0x000fe2000c101124 */
[----:B------:R-:W-:-:S02]  /*15120*/  ISETP.LT.OR P5, PT, R0, 0x11, !P2 ;  /* 0x000000110000780c */ /* 0x000fc400057a1670 */
        /* <DEDUP_REMOVED lines=301> */
[----:B------:R1:W-:Y:S01]  /*16400*/  @!P3 STG.E.U8 desc[UR36][R6.64+0xd8], R5 ;  /* 0x0000d8050600b986 */ /* 0x0003e2000c101124 */
        /* <DEDUP_REMOVED lines=15> */
[-C--:B-1----:R-:W-:Y:S02]  /*16500*/  @!P5 IMAD R5, R138, R17.reuse, RZ ;  /* 0x000000118a05d224 */ /* 0x082fe400078e02ff */
[-C--:B------:R-:W-:Y:S02]  /*16510*/  @!P1 IMAD R139, R139, R17.reuse, RZ ;  /* 0x000000118b8b9224 */ /* 0x080fe400078e02ff */
[-C--:B0-----:R-:W-:Y:S01]  /*16520*/  @!P3 IMAD R3, R140, R17.reuse, RZ ;  /* 0x000000118c03b224 */ /* 0x081fe200078e02ff */
[----:B------:R0:W-:Y:S03]  /*16530*/  @!P5 STG.E.U8 desc[UR36][R8.64+0xe0], R5 ;  /* 0x0000e0050800d986 */ /* 0x0001e6000c101124 */
[----:B------:R-:W-:Y:S01]  /*16540*/  @!P4 IMAD R141, R141, R17, RZ ;  /* 0x000000118d8dc224 */ /* 0x000fe200078e02ff */
[----:B------:R-:W-:Y:S01]  /*16550*/  @!P1 STG.E.U8 desc[UR36][R8.64+0xe1], R139 ;  /* 0x0000e18b08009986 */ /* 0x000fe2000c101124 */
[----:B------:R-:W-:-:S03]  /*16560*/  ISETP.LT.OR P1, PT, R0, 0xe9, !P2 ;  /* 0x000000e90000780c */ /* 0x000fc60005721670 */
[----:B------:R1:W-:Y:S01]  /*16570*/  @!P3 STG.E.U8 desc[UR36][R6.64+0xe8], R3 ;  /* 0x0000e8030600b986 */ /* 0x0003e2000c101124 */
[----:B------:R-:W-:-:S03]  /*16580*/  ISETP.LT.OR P3, PT, R0, 0xea, !P2 ;  /* 0x000000ea0000780c */ /* 0x000fc60005761670 */
[----:B------:R-:W-:Y:S01]  /*16590*/  @!P4 STG.E.U8 desc[UR36][R6.64+0xe9], R141 ;  /* 0x0000e98d0600c986 */ /* 0x000fe2000c101124 */
[C---:B------:R-:W-:Y:S02]  /*165a0*/  ISETP.LT.OR P4, PT, R0.reuse, 0xf2, !P0 ;  /* 0x000000f20000780c */ /* 0x040fe40004781670 */
[----:B------:R-:W-:-:S03]  /*165b0*/  ISETP.LT.OR P5, PT, R0, 0xf1, !P0 ;  /* 0x000000f10000780c */ /* 0x000fc600047a1670 */
[----:B--2---:R-:W-:-:S04]  /*165c0*/  @!P1 IMAD R11, R142, R17, RZ ;  /* 0x000000118e0b9224 */ /* 0x004fc800078e02ff */
[----:B------:R-:W-:-:S04]  /*165d0*/  @!P3 IMAD R143, R143, R17, RZ ;  /* 0x000000118f8fb224 */ /* 0x000fc800078e02ff */
[-C--:B------:R-:W-:Y:S02]  /*165e0*/  @!P4 IMAD R145, R145, R17.reuse, RZ ;  /* 0x000000119191c224 */ /* 0x080fe400078e02ff */
[----:B0-----:R-:W-:Y:S01]  /*165f0*/  @!P5 IMAD R5, R144, R17, RZ ;  /* 0x000000119005d224 */ /* 0x001fe200078e02ff */
[----:B------:R0:W-:Y:S01]  /*16600*/  @!P1 STG.E.U8 desc[UR36][R8.64+0xe8], R11 ;  /* 0x0000e80b08009986 */ /* 0x0001e2000c101124 */
[----:B------:R-:W-:-:S03]  /*16610*/  ISETP.LT.OR P1, PT, R0, 0xf1, !P2 ;  /* 0x000000f10000780c */ /* 0x000fc60005721670 */
[----:B------:R-:W-:Y:S01]  /*16620*/  @!P3 STG.E.U8 desc[UR36][R8.64+0xe9], R143 ;  /* 0x0000e98f0800b986 */ /* 0x000fe2000c101124 */
[----:B------:R-:W-:-:S03]  /*16630*/  ISETP.LT.OR P3, PT, R0, 0xf9, !P0 ;  /* 0x000000f90000780c */ /* 0x000fc60004761670 */
[----:B------:R-:W-:Y:S01]  /*16640*/  @!P4 STG.E.U8 desc[UR36][R6.64+0xf1], R145 ;  /* 0x0000f1910600c986 */ /* 0x000fe2000c101124 */
[C---:B------:R-:W-:Y:S02]  /*16650*/  ISETP.LT.OR P4, PT, R0.reuse, 0xf2, !P2 ;  /* 0x000000f20000780c */ /* 0x040fe40005781670 */
[C---:B------:R-:W-:Y:S01]  /*16660*/  ISETP.LT.OR P0, PT, R0.reuse, 0xfa, !P0 ;  /* 0x000000fa0000780c */ /* 0x040fe20004701670 */
[----:B------:R2:W-:Y:S01]  /*16670*/  @!P5 STG.E.U8 desc[UR36][R6.64+0xf0], R5 ;  /* 0x0000f0050600d986 */ /* 0x0005e2000c101124 */
[C---:B------:R-:W-:Y:S02]  /*16680*/  ISETP.LT.OR P5, PT, R0.reuse, 0xf9, !P2 ;  /* 0x000000f90000780c */ /* 0x040fe400057a1670 */
[----:B------:R-:W-:Y:S01]  /*16690*/  ISETP.LT.OR P2, PT, R0, 0xfa, !P2 ;  /* 0x000000fa0000780c */ /* 0x000fe20005741670 */
[-C--:B-1----:R-:W-:Y:S02]  /*166a0*/  @!P1 IMAD R3, R146, R17.reuse, RZ ;  /* 0x0000001192039224 */ /* 0x082fe400078e02ff */
[----:B0-----:R-:W-:-:S04]  /*166b0*/  @!P3 IMAD R11, R148, R17, RZ ;  /* 0x00000011940bb224 */ /* 0x001fc800078e02ff */
[-C--:B------:R-:W-:Y:S02]  /*166c0*/  @!P4 IMAD R147, R147, R17.reuse, RZ ;  /* 0x000000119393c224 */ /* 0x080fe400078e02ff */
[-C--:B------:R-:W-:Y:S02]  /*166d0*/  @!P0 IMAD R149, R149, R17.reuse, RZ ;  /* 0x0000001195958224 */ /* 0x080fe400078e02ff */
[-C--:B--2---:R-:W-:Y:S02]  /*166e0*/  @!P5 IMAD R5, R150, R17.reuse, RZ ;  /* 0x000000119605d224 */ /* 0x084fe400078e02ff */
[----:B------:R-:W-:Y:S01]  /*166f0*/  @!P2 IMAD R151, R151, R17, RZ ;  /* 0x000000119797a224 */ /* 0x000fe200078e02ff */
[----:B------:R0:W-:Y:S04]  /*16700*/  @!P1 STG.E.U8 desc[UR36][R8.64+0xf0], R3 ;  /* 0x0000f00308009986 */ /* 0x0001e8000c101124 */
[----:B------:R0:W-:Y:S04]  /*16710*/  @!P4 STG.E.U8 desc[UR36][R8.64+0xf1], R147 ;  /* 0x0000f1930800c986 */ /* 0x0001e8000c101124 */
[----:B------:R0:W-:Y:S04]  /*16720*/  @!P3 STG.E.U8 desc[UR36][R6.64+0xf8], R11 ;  /* 0x0000f80b0600b986 */ /* 0x0001e8000c101124 */
[----:B------:R0:W-:Y:S04]  /*16730*/  @!P0 STG.E.U8 desc[UR36][R6.64+0xf9], R149 ;  /* 0x0000f99506008986 */ /* 0x0001e8000c101124 */
[----:B------:R0:W-:Y:S04]  /*16740*/  @!P5 STG.E.U8 desc[UR36][R8.64+0xf8], R5 ;  /* 0x0000f8050800d986 */ /* 0x0001e8000c101124 */
[----:B------:R0:W-:Y:S02]  /*16750*/  @!P2 STG.E.U8 desc[UR36][R8.64+0xf9], R151 ;  /* 0x0000f9970800a986 */ /* 0x0001e4000c101124 */
.L_x_548:
[----:B------:R-:W-:Y:S05]  /*16760*/  BSYNC B0 ;  /* 0x0000000000007941 */ /* 0x000fea0003800000 */
.L_x_34:
[----:B0-----:R-:W5:Y:S04]  /*16770*/  LDL.LU R3, [R1+0x200] ;  /* 0x0002000001037983 */ /* 0x001f680000300800 */
[----:B------:R-:W5:Y:S01]  /*16780*/  LDL.LU R2, [R1+0x204] ;  /* 0x0002040001027983 */ /* 0x000f620000300800 */
[----:B------:R-:W-:Y:S01]  /*16790*/  ULDC UR4, c[0x0][0xc] ;  /* 0x0000030000047ab9 */ /* 0x000fe20000000800 */
[----:B------:R-:W-:Y:S01]  /*167a0*/  ULDC UR5, c[0x0][0x10] ;  /* 0x0000040000057ab9 */ /* 0x000fe20000000800 */
[----:B------:R-:W5:Y:S01]  /*167b0*/  LDC R5, c[0x0][0x14] ;  /* 0x00000500ff057b82 */ /* 0x000f620000000800 */
[----:B------:R-:W-:Y:S01]  /*167c0*/  UIMAD.WIDE.U32 UR4, UR4, UR5, URZ ;  /* 0x00000005040472a5 */ /* 0x000fe2000f8e003f */
[----:B------:R-:W-:Y:S01]  /*167d0*/  PRMT R0, RZ, 0x7610, R0 ;  /* 0x00007610ff007816 */ /* 0x000fe20000000000 */
[----:B------:R-:W-:Y:S01]  /*167e0*/  UMOV UR42, 0xffffffff ;  /* 0xffffffff002a7882 */ /* 0x000fe20000000000 */
[----:B------:R-:W-:-:S03]  /*167f0*/  UMOV UR43, 0xffffffff ;  /* 0xffffffff002b7882 */ /* 0x000fc60000000000 */
[----:B-----5:R-:W-:-:S04]  /*16800*/  IMAD.WIDE.U32 R2, R5, UR4, R2 ;  /* 0x0000000405027c25 */ /* 0x020fc8000f8e0002 */
[----:B------:R-:W-:Y:S01]  /*16810*/  IMAD R5, R5, UR5, RZ ;  /* 0x0000000505057c24 */ /* 0x000fe2000f8e02ff */
[----:B------:R-:W-:Y:S01]  /*16820*/  ULDC.64 UR4, c[0x0][0x650] ;  /* 0x0001940000047ab9 */ /* 0x000fe20000000a00 */
[----:B-1-3--:R-:W-:Y:S01]  /*16830*/  IMAD.MOV.U32 R6, RZ, RZ, R2 ;  /* 0x000000ffff067224 */ /* 0x00afe200078e0002 */
[----:B------:R-:W-:Y:S02]  /*16840*/  ISETP.GE.U32.AND P0, PT, R2, UR4, PT ;  /* 0x0000000402007c0c */ /* 0x000fe4000bf06070 */
[----:B------:R-:W-:-:S04]  /*16850*/  IADD3 R4, R3, R5, RZ ;  /* 0x0000000503047210 */ /* 0x000fc80007ffe0ff */
[----:B------:R-:W-:Y:S01]  /*16860*/  ISETP.GE.U32.AND.EX P0, PT, R4, UR5, PT, P0 ;  /* 0x0000000504007c0c */ /* 0x000fe2000bf06100 */
[----:B------:R0:W-:Y:S04]  /*16870*/  STL [R1+0x200], R4 ;  /* 0x0002000401007387 */ /* 0x0001e80000100800 */
[----:B------:R0:W-:Y:S08]  /*16880*/  STL [R1+0x204], R6 ;  /* 0x0002040601007387 */ /* 0x0001f00000100800 */
[----:B------:R-:W-:Y:S05]  /*16890*/  @P0 BRA `(.L_x_549) ;  /* 0x0000000400880947 */ /* 0x000fea0003800000 */
[----:B------:R-:W1:Y:S01]  /*168a0*/  S2UR UR6, SR_CTAID.X ;  /* 0x00000000000679c3 */ /* 0x000e620000002500 */
[----:B------:R-:W-:Y:S01]  /*168b0*/  ULDC.64 UR12, c[0x0][0x628] ;  /* 0x00018a00000c7ab9 */ /* 0x000fe20000000a00 */
[----:B------:R-:W-:Y:S01]  /*168c0*/  ULDC UR4, c[0x0][0x150] ;  /* 0x0000540000047ab9 */ /* 0x000fe20000000800 */
[----:B------:R-:W-:Y:S01]  /*168d0*/  ISETP.NE.U32.AND P0, PT, RZ, UR12, PT ;  /* 0x0000000cff007c0c */ /* 0x000fe2000bf05070 */
[----:B------:R-:W-:Y:S01]  /*168e0*/  ULDC UR15, c[0x0][0x630] ;  /* 0x00018c00000f7ab9 */ /* 0x000fe20000000800 */
[----:B------:R-:W-:Y:S01]  /*168f0*/  R2UR UR16, R6 ;  /* 0x00000000061072ca */ /* 0x000fe200000e0000 */
[----:B------:R-:W-:Y:S01]  /*16900*/  ULDC UR19, c[0x0][0x154] ;  /* 0x0000550000137ab9 */ /* 0x000fe20000000800 */
[----:B------:R-:W-:Y:S01]  /*16910*/  ISETP.NE.AND.EX P0, PT, RZ, UR13, PT, P0 ;  /* 0x0000000dff007c0c */ /* 0x000fe2000bf05300 */
[----:B------:R-:W3:Y:S01]  /*16920*/  S2UR UR18, SR_CTAID.Y ;  /* 0x00000000001279c3 */ /* 0x000ee20000002600 */
[----:B------:R-:W-:Y:S02]  /*16930*/  R2UR UR17, R4 ;  /* 0x00000000041172ca */ /* 0x000fe400000e0000 */
[----:B------:R-:W-:-:S02]  /*16940*/  R2UR UR10, R6 ;  /* 0x00000000060a72ca */ /* 0x000fc400000e0000 */
[----:B------:R-:W-:Y:S02]  /*16950*/  R2UR UR11, R4 ;  /* 0x00000000040b72ca */ /* 0x000fe400000e0000 */
[----:B-1----:R-:W-:-:S05]  /*16960*/  I2FP.F32.U32 R0, UR6 ;  /* 0x0000000600007c45 */ /* 0x002fca0008201000 */
[----:B------:R-:W-:-:S04]  /*16970*/  FMUL R0, R0, UR4 ;  /* 0x0000000400007c20 */ /* 0x000fc80008400000 */
[----:B------:R1:W0:Y:S01]  /*16980*/  F2I.U32.TRUNC.NTZ R2, R0 ;  /* 0x0000000000027305 */ /* 0x000222000020f000 */
[----:B---3--:R-:W-:Y:S05]  /*16990*/  @!P0 BRA `(.L_x_550) ;  /* 0x0000000000308947 */ /* 0x008fea0003800000 */
        /* <DEDUP_REMOVED lines=12> */
.L_x_550:
[----:B------:R-:W-:Y:S01]  /*16a60*/  USHF.R.U64 UR43, UR10, UR15, UR11 ;  /* 0x0000000f0a2b7299 */ /* 0x000fe2000800120b */
[----:B-1----:R-:W-:Y:S01]  /*16a70*/  I2FP.F32.U32 R0, UR18 ;  /* 0x0000001200007c45 */ /* 0x002fe20008201000 */
[----:B------:R-:W-:Y:S02]  /*16a80*/  USHF.R.U32.HI UR4, URZ, UR15, UR11 ;  /* 0x0000000f3f047299 */ /* 0x000fe4000801160b */
[----:B------:R-:W-:Y:S02]  /*16a90*/  UIADD3 UR10, UP0, URZ, -UR43, URZ ;  /* 0x8000002b3f0a7290 */ /* 0x000fe4000ff1e03f */
[----:B------:R-:W-:Y:S01]  /*16aa0*/  FMUL R0, R0, UR19 ;  /* 0x0000001300007c20 */ /* 0x000fe20008400000 */
[----:B------:R-:W-:Y:S01]  /*16ab0*/  ULDC.64 UR12, c[0x0][0x620] ;  /* 0x00018800000c7ab9 */ /* 0x000fe20000000a00 */
[----:B------:R-:W-:Y:S01]  /*16ac0*/  UIADD3.X UR4, URZ, ~UR4, URZ, UP0, !UPT ;  /* 0x800000043f047290 */ /* 0x000fe200087fe43f */
[----:B------:R-:W-:Y:S01]  /*16ad0*/  UMOV UR8, UR16 ;  /* 0x0000001000087c82 */ /* 0x000fe20008000000 */
[----:B------:R-:W-:-:S02]  /*16ae0*/  UMOV UR9, UR17 ;  /* 0x0000001100097c82 */ /* 0x000fc40008000000 */
[----:B------:R-:W-:Y:S01]  /*16af0*/  UIMAD UR4, UR4, UR12, URZ ;  /* 0x0000000c040472a4 */ /* 0x000fe2000f8e023f */
[----:B------:R-:W1:Y:S01]  /*16b00*/  F2I.U32.TRUNC.NTZ R0, R0 ;  /* 0x0000000000007305 */ /* 0x000e62000020f000 */
[----:B------:R-:W-:Y:S01]  /*16b10*/  UIMAD.WIDE.U32 UR8, UR10, UR12, UR8 ;  /* 0x0000000c0a0872a5 */ /* 0x000fe2000f8e0008 */
[----:B0-----:R-:W-:Y:S01]  /*16b20*/  R2UR UR12, R2 ;  /* 0x00000000020c72ca */ /* 0x001fe200000e0000 */
[----:B------:R-:W-:Y:S01]  /*16b30*/  UIMAD UR10, UR10, UR13, UR4 ;  /* 0x0000000d0a0a72a4 */ /* 0x000fe2000f8e0204 */
[----:B------:R-:W-:Y:S01]  /*16b40*/  ULDC UR11, c[0x0][0x618] ;  /* 0x00018600000b7ab9 */ /* 0x000fe20000000800 */
[----:B------:R-:W-:Y:S02]  /*16b50*/  ULDC UR21, c[0x0][0x658] ;  /* 0x0001960000157ab9 */ /* 0x000fe40000000800 */
[----:B------:R-:W-:Y:S01]  /*16b60*/  UIADD3 UR9, UR9, UR10, URZ ;  /* 0x0000000a09097290 */ /* 0x000fe2000fffe03f */
[----:B------:R-:W-:Y:S01]  /*16b70*/  UMOV UR15, 0xffffffff ;  /* 0xffffffff000f7882 */ /* 0x000fe20000000000 */
[----:B------:R-:W-:Y:S01]  /*16b80*/  ULDC.64 UR4, c[0x0][0x640] ;  /* 0x0001900000047ab9 */ /* 0x000fe20000000a00 */
[----:B------:R-:W-:Y:S01]  /*16b90*/  USHF.L.U32 UR15, UR15, UR21, URZ ;  /* 0x000000150f0f7299 */ /* 0x000fe2000800063f */
[----:B------:R-:W-:Y:S01]  /*16ba0*/  ISETP.NE.U32.AND P0, PT, RZ, UR4, PT ;  /* 0x00000004ff007c0c */ /* 0x000fe2000bf05070 */
[----:B------:R-:W-:-:S02]  /*16bb0*/  USHF.R.U64 UR16, UR8, UR11, UR9 ;  /* 0x0000000b08107299 */ /* 0x000fc40008001209 */
[----:B------:R-:W-:Y:S01]  /*16bc0*/  USHF.R.U32.HI UR8, URZ, UR11, UR9 ;  /* 0x0000000b3f087299 */ /* 0x000fe20008011609 */
[----:B-1----:R-:W-:Y:S01]  /*16bd0*/  R2UR UR14, R0 ;  /* 0x00000000000e72ca */ /* 0x002fe200000e0000 */
[----:B------:R-:W-:Y:S01]  /*16be0*/  ULDC UR17, c[0x0][0x608] ;  /* 0x0001820000117ab9 */ /* 0x000fe20000000800 */
[----:B------:R-:W-:Y:S01]  /*16bf0*/  ULOP3.LUT UR41, URZ, UR15, URZ, 0x33, !UPT ;  /* 0x0000000f3f297292 */ /* 0x000fe2000f8e333f */
[----:B------:R-:W-:Y:S01]  /*16c00*/  ISETP.NE.AND.EX P0, PT, RZ, UR5, PT, P0 ;  /* 0x00000005ff007c0c */ /* 0x000fe2000bf05300 */
[----:B------:R-:W-:Y:S02]  /*16c10*/  USHF.R.U64 UR15, UR16, UR17, UR8 ;  /* 0x00000011100f7299 */ /* 0x000fe40008001208 */
[----:B------:R-:W-:Y:S02]  /*16c20*/  USHF.R.U32.HI UR8, URZ, UR17, UR8 ;  /* 0x000000113f087299 */ /* 0x000fe40008011608 */
[----:B------:R-:W-:Y:S02]  /*16c30*/  UIADD3 UR12, -UR12, URZ, URZ ;  /* 0x0000003f0c0c7290 */ /* 0x000fe4000fffe13f */
[----:B------:R-:W-:Y:S01]  /*16c40*/  USHF.R.U64 UR17, UR15, UR21, UR8 ;  /* 0x000000150f117299 */ /* 0x000fe20008001208 */
[----:B------:R-:W-:Y:S01]  /*16c50*/  UMOV UR19, 0x1 ;  /* 0x0000000100137882 */ /* 0x000fe20000000000 */
[----:B------:R-:W-:Y:S01]  /*16c60*/  ULDC UR13, c[0x0][0x144] ;  /* 0x00005100000d7ab9 */ /* 0x000fe20000000800 */
[----:B------:R-:W-:Y:S01]  /*16c70*/  ULDC UR7, c[0x0][0x600] ;  /* 0x0001800000077ab9 */ /* 0x000fe20000000800 */
[----:B------:R-:W-:-:S02]  /*16c80*/  USHF.L.U32 UR24, UR19, UR21, URZ ;  /* 0x0000001513187299 */ /* 0x000fc4000800063f */
[----:B------:R-:W-:Y:S02]  /*16c90*/  USHF.R.U32.HI UR8, URZ, UR21, UR8 ;  /* 0x000000153f087299 */ /* 0x000fe40008011608 */
[----:B------:R-:W-:Y:S02]  /*16ca0*/  UIMAD UR21, UR13, UR12, UR6 ;  /* 0x0000000c0d1572a4 */ /* 0x000fe4000f8e0206 */
[----:B------:R-:W-:Y:S02]  /*16cb0*/  UIADD3 UR20, UR7, -0x1, URZ ;  /* 0xffffffff07147890 */ /* 0x000fe4000fffe03f */
[----:B------:R-:W-:Y:S01]  /*16cc0*/  UIADD3 UR19, -UR14, URZ, URZ ;  /* 0x0000003f0e137290 */ /* 0x000fe2000fffe13f */
[----:B------:R-:W-:Y:S01]  /*16cd0*/  ULDC UR25, c[0x0][0x148] ;  /* 0x0000520000197ab9 */ /* 0x000fe20000000800 */
[----:B------:R-:W-:Y:S01]  /*16ce0*/  ULDC UR22, c[0x0][0x648] ;  /* 0x0001920000167ab9 */ /* 0x000fe20000000800 */
[----:B------:R-:W-:Y:S01]  /*16cf0*/  ULDC UR23, c[0x0][0x638] ;  /* 0x00018e0000177ab9 */ /* 0x000fe20000000800 */
        /* <DEDUP_REMOVED lines=14> */
.L_x_551:
[----:B------:R-:W-:Y:S01]  /*16de0*/  UISETP.NE.AND UP0, UPT, UR46, URZ, UPT ;  /* 0x0000003f2e00728c */ /* 0x000fe2000bf05270 */
[----:B------:R-:W-:Y:S01]  /*16df0*/  MOV R0, 0x1 ;  /* 0x0000000100007802 */ /* 0x000fe20000000f00 */
[----:B------:R-:W-:Y:S02]  /*16e00*/  USHF.R.U64 UR4, UR6, UR22, UR8 ;  /* 0x0000001606047299 */ /* 0x000fe40008001208 */
[----:B------:R-:W-:Y:S02]  /*16e10*/  ULOP3.LUT UR41, UR15, UR41, URZ, 0xc0, !UPT ;  /* 0x000000290f297292 */ /* 0x000fe4000f8ec03f */
[----:B------:R-:W-:Y:S02]  /*16e20*/  UIADD3 UR5, -UR4, URZ, URZ ;  /* 0x0000003f04057290 */ /* 0x000fe4000fffe13f */
[----:B------:R-:W-:Y:S02]  /*16e30*/  UIMAD UR41, UR24, UR4, UR41 ;  /* 0x00000004182972a4 */ /* 0x000fe4000f8e0229 */
[----:B------:R-:W-:-:S02]  /*16e40*/  ULOP3.LUT UR16, UR16, UR20, URZ, 0xc0, !UPT ;  /* 0x0000001410107292 */ /* 0x000fc4000f8ec03f */
[----:B------:R-:W-:Y:S02]  /*16e50*/  @UP0 UIMAD UR21, UR25, UR19, UR18 ;  /* 0x00000013191502a4 */ /* 0x000fe4000f8e0212 */
[----:B------:R-:W-:-:S03]  /*16e60*/  UIMAD UR4, UR5, UR23, UR17 ;  /* 0x00000017050472a4 */ /* 0x000fc6000f8e0211 */
[----:B------:R-:W-:Y:S01]  /*16e70*/  ULDC UR5, c[0x0][0x610] ;  /* 0x0001840000057ab9 */ /* 0x000fe20000000800 */
[----:B------:R-:W-:Y:S02]  /*16e80*/  UIMAD UR4, UR4, UR7, UR16 ;  /* 0x00000007040472a4 */ /* 0x000fe4000f8e0210 */
[----:B------:R-:W-:-:S04]  /*16e90*/  UIMAD UR41, UR41, UR5, UR21 ;  /* 0x00000005292972a4 */ /* 0x000fc8000f8e0215 */
[----:B------:R-:W-:Y:S02]  /*16ea0*/  USEL UR42, UR4, UR41, !UP0 ;  /* 0x00000029042a7287 */ /* 0x000fe4000c000000 */
[----:B------:R-:W-:-:S12]  /*16eb0*/  USEL UR41, UR41, UR4, !UP0 ;  /* 0x0000000429297287 */ /* 0x000fd8000c000000 */
.L_x_549:
[----:B------:R-:W-:-:S13]  /*16ec0*/  LOP3.LUT P0, RZ, R0, 0xff, RZ, 0xc0, !PT ;  /* 0x000000ff00ff7812 */ /* 0x000fda000780c0ff */
[----:B------:R-:W-:Y:S05]  /*16ed0*/  @P0 BRA `(.L_x_552) ;  /* 0xfffffea400100947 */ /* 0x000fea000383ffff */
[----:B------:R-:W-:Y:S05]  /*16ee0*/  EXIT ;  /* 0x000000000000794d */ /* 0x000fea0003800000 */
.L_x_7:
[----:B------:R-:W2:Y:S01]  /*16ef0*/  LDL R5, [R1+0x204] ;  /* 0x0002040001057983 */ /* 0x000ea20000100800 */
[----:B------:R-:W-:-:S03]  /*16f00*/  ULDC.64 UR4, c[0x0][0x650] ;  /* 0x0001940000047ab9 */ /* 0x000fc60000000a00 */
[----:B------:R-:W3:Y:S01]  /*16f10*/  LDL R3, [R1+0x200] ;  /* 0x0002000001037983 */ /* 0x000ee20000100800 */
[----:B------:R-:W-:Y:S01]  /*16f20*/  PRMT R0, RZ, 0x7610, R0 ;  /* 0x00007610ff007816 */ /* 0x000fe20000000000 */
[----:B------:R-:W-:Y:S01]  /*16f30*/  IMAD.MOV.U32 R4, RZ, RZ, -0x1 ;  /* 0xffffffffff047424 */ /* 0x000fe200078e00ff */
[----:B------:R-:W-:Y:S01]  /*16f40*/  MOV R2, 0xffffffff ;  /* 0xffffffff00027802 */ /* 0x000fe20000000f00 */
[----:B------:R-:W-:Y:S01]  /*16f50*/  IMAD.MOV.U32 R11, RZ, RZ, -0x1 ;  /* 0xffffffffff0b7424 */ /* 0x000fe200078e00ff */
[----:B--2---:R-:W-:-:S04]  /*16f60*/  ISETP.GE.U32.AND P0, PT, R5, UR4, PT ;  /* 0x0000000405007c0c */ /* 0x004fc8000bf06070 */
[----:B---3--:R-:W-:-:S13]  /*16f70*/  ISETP.GE.U32.AND.EX P0, PT, R3, UR5, PT, P0 ;  /* 0x0000000503007c0c */ /* 0x008fda000bf06100 */
        /* <DEDUP_REMOVED lines=21> */
.L_x_554:
[----:B------:R-:W-:Y:S01]  /*170d0*/  USHF.R.U64 UR4, UR14, UR19, UR15 ;  /* 0x000000130e047299 */ /* 0x000fe2000800120f */
[----:B------:R-:W-:Y:S01]  /*170e0*/  R2UR UR7, R3 ;  /* 0x00000000030772ca */ /* 0x000fe200000e0000 */
[----:B------:R-:W-:Y:S02]  /*170f0*/  USHF.R.U32.HI UR5, URZ, UR19, UR15 ;  /* 0x000000133f057299 */ /* 0x000fe4000801160f */
[----:B------:R-:W-:Y:S01]  /*17100*/  UIADD3 UR13, UP0, URZ, -UR4, URZ ;  /* 0x800000043f0d7290 */ /* 0x000fe2000ff1e03f */
[----:B------:R-:W-:Y:S01]  /*17110*/  ULDC.64 UR14, c[0x0][0x620] ;  /* 0x00018800000e7ab9 */ /* 0x000fe20000000a00 */
[----:B------:R-:W-:Y:S02]  /*17120*/  UMOV UR6, UR20 ;  /* 0x0000001400067c82 */ /* 0x000fe40008000000 */
[----:B------:R-:W-:Y:S02]  /*17130*/  UIADD3.X UR5, URZ, ~UR5, URZ, UP0, !UPT ;  /* 0x800000053f057290 */ /* 0x000fe400087fe43f */
[----:B------:R-:W-:-:S02]  /*17140*/  UISETP.NE.AND UP1, UPT, UR46, URZ, UPT ;  /* 0x0000003f2e00728c */ /* 0x000fc4000bf25270 */
[----:B------:R-:W-:Y:S02]  /*17150*/  UIMAD UR5, UR5, UR14, URZ ;  /* 0x0000000e050572a4 */ /* 0x000fe4000f8e023f */
[----:B------:R-:W-:Y:S02]  /*17160*/  UIMAD.WIDE.U32 UR6, UR13, UR14, UR6 ;  /* 0x0000000e0d0672a5 */ /* 0x000fe4000f8e0006 */
[----:B------:R-:W-:Y:S01]  /*17170*/  UIMAD UR5, UR13, UR15, UR5 ;  /* 0x0000000f0d0572a4 */ /* 0x000fe2000f8e0205 */
[----:B------:R-:W-:Y:S02]  /*17180*/  ULDC UR14, c[0x0][0x608] ;  /* 0x00018200000e7ab9 */ /* 0x000fe40000000800 */
[----:B------:R-:W-:Y:S01]  /*17190*/  ULDC UR13, c[0x0][0x618] ;  /* 0x00018600000d7ab9 */ /* 0x000fe20000000800 */
[----:B------:R-:W-:Y:S01]  /*171a0*/  UIADD3 UR5, UR7, UR5, URZ ;  /* 0x0000000507057290 */ /* 0x000fe2000fffe03f */
[----:B------:R-:W-:Y:S01]  /*171b0*/  ULDC UR22, c[0x0][0x658] ;  /* 0x0001960000167ab9 */ /* 0x000fe20000000800 */
[----:B------:R-:W-:-:S02]  /*171c0*/  @UP1 UIMAD UR8, UR11, UR12, UR10 ;  /* 0x0000000c0b0812a4 */ /* 0x000fc4000f8e020a */
[----:B------:R-:W-:Y:S02]  /*171d0*/  USHF.R.U64 UR17, UR6, UR13, UR5 ;  /* 0x0000000d06117299 */ /* 0x000fe40008001205 */
[----:B------:R-:W-:Y:S01]  /*171e0*/  USHF.R.U32.HI UR5, URZ, UR13, UR5 ;  /* 0x0000000d3f057299 */ /* 0x000fe20008011605 */
[----:B------:R-:W-:Y:S01]  /*171f0*/  ULDC.64 UR6, c[0x0][0x640] ;  /* 0x0001900000067ab9 */ /* 0x000fe20000000a00 */
[----:B------:R-:W-:Y:S01]  /*17200*/  UMOV UR10, 0xffffffff ;  /* 0xffffffff000a7882 */ /* 0x000fe20000000000 */
[----:B------:R-:W-:Y:S01]  /*17210*/  ISETP.NE.U32.AND P0, PT, RZ, UR6, PT ;  /* 0x00000006ff007c0c */ /* 0x000fe2000bf05070 */
[----:B------:R-:W-:Y:S02]  /*17220*/  USHF.R.U64 UR18, UR17, UR14, UR5 ;  /* 0x0000000e11127299 */ /* 0x000fe40008001205 */
[----:B------:R-:W-:Y:S01]  /*17230*/  USHF.R.U32.HI UR5, URZ, UR14, UR5 ;  /* 0x0000000e3f057299 */ /* 0x000fe20008011605 */
[----:B------:R-:W-:Y:S01]  /*17240*/  ISETP.NE.AND.EX P0, PT, RZ, UR7, PT, P0 ;  /* 0x00000007ff007c0c */ /* 0x000fe2000bf05300 */
[----:B------:R-:W-:-:S02]  /*17250*/  USHF.L.U32 UR11, UR10, UR22, URZ ;  /* 0x000000160a0b7299 */ /* 0x000fc4000800063f */
[----:B------:R-:W-:Y:S01]  /*17260*/  USHF.R.U64 UR19, UR18, UR22, UR5 ;  /* 0x0000001612137299 */ /* 0x000fe20008001205 */
[----:B------:R-:W-:Y:S01]  /*17270*/  ULDC UR20, c[0x0][0x600] ;  /* 0x0001800000147ab9 */ /* 0x000fe20000000800 */
[----:B------:R-:W-:Y:S02]  /*17280*/  USHF.R.U32.HI UR10, URZ, UR22, UR5 ;  /* 0x000000163f0a7299 */ /* 0x000fe40008011605 */
[----:B------:R-:W-:Y:S02]  /*17290*/  UIADD3 UR21, UR20, -0x1, URZ ;  /* 0xffffffff14157890 */ /* 0x000fe4000fffe03f */
[----:B------:R-:W-:Y:S01]  /*172a0*/  ULOP3.LUT UR26, URZ, UR11, URZ, 0x33, !UPT ;  /* 0x0000000b3f1a7292 */ /* 0x000fe2000f8e333f */
        /* <DEDUP_REMOVED lines=17> */
.L_x_555:
[----:B------:R-:W-:Y:S01]  /*173c0*/  USHF.R.U64 UR6, UR5, UR23, UR10 ;  /* 0x0000001705067299 */ /* 0x000fe2000800120a */
[----:B------:R-:W-:Y:S01]  /*173d0*/  MOV R0, 0x1 ;  /* 0x0000000100007802 */ /* 0x000fe20000000f00 */
[----:B------:R-:W-:Y:S01]  /*173e0*/  USHF.L.U32 UR25, UR25, UR22, URZ ;  /* 0x0000001619197299 */ /* 0x000fe2000800063f */
[----:B------:R-:W-:Y:S01]  /*173f0*/  IMAD.U32 R11, RZ, RZ, UR4 ;  /* 0x00000004ff0b7e24 */ /* 0x000fe2000f8e00ff */
[----:B------:R-:W-:Y:S02]  /*17400*/  ULOP3.LUT UR5, UR18, UR26, URZ, 0xc0, !UPT ;  /* 0x0000001a12057292 */ /* 0x000fe4000f8ec03f */
[----:B------:R-:W-:Y:S02]  /*17410*/  UIADD3 UR7, -UR6, URZ, URZ ;  /* 0x0000003f06077290 */ /* 0x000fe4000fffe13f */
[----:B------:R-:W-:Y:S02]  /*17420*/  UIMAD UR6, UR25, UR6, UR5 ;  /* 0x00000006190672a4 */ /* 0x000fe4000f8e0205 */
[----:B------:R-:W-:-:S02]  /*17430*/  ULOP3.LUT UR17, UR17, UR21, URZ, 0xc0, !UPT ;  /* 0x0000001511117292 */ /* 0x000fc4000f8ec03f */
[----:B------:R-:W-:Y:S02]  /*17440*/  UIMAD UR5, UR7, UR24, UR19 ;  /* 0x00000018070572a4 */ /* 0x000fe4000f8e0213 */
[----:B------:R-:W-:Y:S01]  /*17450*/  UISETP.NE.AND UP0, UPT, UR46, URZ, UPT ;  /* 0x0000003f2e00728c */ /* 0x000fe2000bf05270 */
[----:B------:R-:W-:Y:S01]  /*17460*/  ULDC UR7, c[0x0][0x610] ;  /* 0x0001840000077ab9 */ /* 0x000fe20000000800 */
[----:B------:R-:W-:Y:S02]  /*17470*/  UIMAD UR5, UR5, UR20, UR17 ;  /* 0x00000014050572a4 */ /* 0x000fe4000f8e0211 */
[----:B------:R-:W-:-:S04]  /*17480*/  UIMAD UR8, UR6, UR7, UR8 ;  /* 0x00000007060872a4 */ /* 0x000fc8000f8e0208 */
[----:B------:R-:W-:Y:S02]  /*17490*/  USEL UR6, UR5, UR8, !UP0 ;  /* 0x0000000805067287 */ /* 0x000fe4000c000000 */
[----:B------:R-:W-:-:S04]  /*174a0*/  USEL UR8, UR8, UR5, !UP0 ;  /* 0x0000000508087287 */ /* 0x000fc8000c000000 */
[----:B------:R-:W-:Y:S02]  /*174b0*/  MOV R2, UR6 ;  /* 0x0000000600027c02 */ /* 0x000fe40008000f00 */
[----:B------:R-:W-:-:S07]  /*174c0*/  IMAD.U32 R4, RZ, RZ, UR8 ;  /* 0x00000008ff047e24 */ /* 0x000fce000f8e00ff */
.L_x_553:
[----:B------:R-:W-:-:S08]  /*174d0*/  NOP ;  /* 0x0000000000007918 */ /* 0x000fd00000000000 */
[----:B0-----:R-:W0:-:S00]  /*174e0*/  USETMAXREG.DEALLOC.CTAPOOL 0x18 ;  /* 0x00000018000079c8 */ /* 0x001e0000080e0500 */
[----:B------:R-:W-:-:S13]  /*174f0*/  ISETP.NE.AND P0, PT, RZ, UR9, PT ;  /* 0x00000009ff007c0c */ /* 0x000fda000bf05270 */
[----:B------:R-:W-:Y:S05]  /*17500*/  @P0 EXIT ;  /* 0x000000000000094d */ /* 0x000fea0003800000 */
[----:B0-----:R-:W-:Y:S01]  /*17510*/  LOP3.LUT P0, RZ, R0, 0xff, RZ, 0xc0, !PT ;  /* 0x000000ff00ff7812 */ /* 0x001fe2000780c0ff */
[----:B------:R-:W-:Y:S01]  /*17520*/  IMAD.MOV.U32 R6, RZ, RZ, RZ ;  /* 0x000000ffff067224 */ /* 0x000fe200078e00ff */
[----:B------:R-:W-:-:S11]  /*17530*/  MOV R0, 0x1 ;  /* 0x0000000100007802 */ /* 0x000fd60000000f00 */
[----:B------:R-:W-:Y:S05]  /*17540*/  @!P0 BRA `(.L_x_556) ;  /* 0x0000000c00748947 */ /* 0x000fea0003800000 */
[----:B------:R-:W0:Y:S01]  /*17550*/  S2UR UR12, SR_CgaCtaId ;  /* 0x00000000000c79c3 */ /* 0x000e220000008800 */
[----:B------:R-:W-:Y:S01]  /*17560*/  ULDC UR4, c[0x0][0x28c] ;  /* 0x0000a30000047ab9 */ /* 0x000fe20000000800 */
[----:B------:R-:W-:Y:S01]  /*17570*/  ULDC UR6, c[0x0][0x658] ;  /* 0x0001960000067ab9 */ /* 0x000fe20000000800 */
[----:B------:R-:W-:Y:S01]  /*17580*/  UMOV UR7, 0xffffffff ;  /* 0xffffffff00077882 */ /* 0x000fe20000000000 */
[----:B------:R-:W-:Y:S01]  /*17590*/  UIADD3 UR10, UR4, 0x7f, URZ ;  /* 0x0000007f040a7890 */ /* 0x000fe2000fffe03f */
[----:B------:R-:W-:Y:S01]  /*175a0*/  BSSY B0, `(.L_x_556) ;  /* 0x00000d7000007945 */ /* 0x000fe20003800000 */
[----:B------:R-:W-:Y:S01]  /*175b0*/  ULDC UR5, c[0x0][0x600] ;  /* 0x0001800000057ab9 */ /* 0x000fe20000000800 */
[----:B------:R-:W-:Y:S01]  /*175c0*/  UMOV UR9, 0x1 ;  /* 0x0000000100097882 */ /* 0x000fe20000000000 */
[----:B------:R-:W-:Y:S01]  /*175d0*/  USHF.L.U32 UR7, UR7, UR6, URZ ;  /* 0x0000000607077299 */ /* 0x000fe2000800063f */
[----:B------:R-:W-:Y:S01]  /*175e0*/  MOV R10, 0x1 ;  /* 0x00000001000a7802 */ /* 0x000fe20000000f00 */
[----:B------:R-:W-:Y:S01]  /*175f0*/  UIADD3 UR4, UR5, -0x1, URZ ;  /* 0xffffffff05047890 */ /* 0x000fe2000fffe03f */
[----:B------:R-:W-:Y:S01]  /*17600*/  MOV R0, 0x1 ;  /* 0x0000000100007802 */ /* 0x000fe20000000f00 */
[----:B------:R-:W-:Y:S01]  /*17610*/  ULDC UR8, c[0x0][0xc] ;  /* 0x0000030000087ab9 */ /* 0x000fe20000000800 */
[----:B------:R-:W-:Y:S01]  /*17620*/  USHF.L.U32 UR5, UR9, UR6, URZ ;  /* 0x0000000609057299 */ /* 0x000fe2000800063f */
[----:B------:R-:W-:Y:S01]  /*17630*/  IMAD.MOV.U32 R6, RZ, RZ, RZ ;  /* 0x000000ffff067224 */ /* 0x000fe200078e00ff */
[----:B------:R-:W-:Y:S01]  /*17640*/  USHF.R.S32.HI UR11, URZ, 0x1f, UR10 ;  /* 0x0000001f3f0b7899 */ /* 0x000fe2000801140a */
[----:B------:R-:W-:Y:S01]  /*17650*/  ULDC UR9, c[0x0][0x10] ;  /* 0x0000040000097ab9 */ /* 0x000fe20000000800 */
[----:B------:R-:W-:-:S02]  /*17660*/  ULOP3.LUT UR6, URZ, UR7, URZ, 0x33, !UPT ;  /* 0x000000073f067292 */ /* 0x000fc4000f8e333f */
[----:B------:R-:W-:Y:S02]  /*17670*/  UIMAD.WIDE.U32 UR8, UR8, UR9, URZ ;  /* 0x00000009080872a5 */ /* 0x000fe4000f8e003f */
[----:B------:R-:W-:Y:S01]  /*17680*/  ULEA.HI UR11, UR11, UR10, URZ, 0x7 ;  /* 0x0000000a0b0b7291 */ /* 0x000fe2000f8f383f */
[----:B0-----:R-:W-:Y:S01]  /*17690*/  IMAD.U32 R7, RZ, RZ, UR12 ;  /* 0x0000000cff077e24 */ /* 0x001fe2000f8e00ff */
[----:B------:R-:W-:Y:S01]  /*176a0*/  ULDC UR7, c[0x0][0x14] ;  /* 0x0000050000077ab9 */ /* 0x000fe20000000800 */
[----:B------:R-:W-:Y:S02]  /*176b0*/  ULOP3.LUT UR26, UR40, 0x2, URZ, 0xfc, !UPT ;  /* 0x00000002281a7892 */ /* 0x000fe4000f8efc3f */
[----:B------:R-:W-:Y:S01]  /*176c0*/  UIMAD.WIDE.U32 UR22, UR8, UR7, URZ ;  /* 0x00000007081672a5 */ /* 0x000fe2000f8e003f */
[----:B------:R-:W-:Y:S01]  /*176d0*/  LEA R8, R7, 0x100, 0xe ;  /* 0x0000010007087811 */ /* 0x000fe200078e70ff */
[----:B------:R-:W-:Y:S02]  /*176e0*/  UIMAD UR13, UR9, UR7, URZ ;  /* 0x00000007090d72a4 */ /* 0x000fe4000f8e023f */
[----:B------:R-:W-:-:S02]  /*176f0*/  USHF.R.S32.HI UR7, URZ, 0x7, UR11 ;  /* 0x000000073f077899 */ /* 0x000fc4000801140b */
[----:B------:R-:W-:Y:S02]  /*17700*/  UIADD3 UR13, UR23, UR13, URZ ;  /* 0x0000000d170d7290 */ /* 0x000fe4000fffe03f */
[----:B------:R-:W-:Y:S01]  /*17710*/  UIADD3 UR27, UR7, 0x1, URZ ;  /* 0x00000001071b7890 */ /* 0x000fe2000fffe03f */
[----:B------:R-:W-:-:S11]  /*17720*/  ULDC.64 UR24, c[0x0][0x198] ;  /* 0x0000660000187ab9 */ /* 0x000fd60000000a00 */
.L_x_567:
[----:B------:R-:W-:-:S03]  /*17730*/  UMOV UR8, 0xffffffff ;  /* 0xffffffff00087882 */ /* 0x000fc60000000000 */
[----:B------:R-:W-:Y:S05]  /*17740*/  BRA.DIV UR8, `(.L_x_557) ;  /* 0x0000000e08bc7947 */ /* 0x000fea000b800000 */
[----:B------:R-:W-:-:S13]  /*17750*/  ELECT P6, URZ, PT ;  /* 0x00000000003f782f */ /* 0x000fda00038c0000 */
.L_x_577:
[----:B------:R-:W0:Y:S01]  /*17760*/  LDC R3, c[0x0][0x28c] ;  /* 0x0000a300ff037b82 */ /* 0x000e220000000800 */
[----:B------:R-:W-:Y:S01]  /*17770*/  BSSY B1, `(.L_x_558) ;  /* 0x000003c000017945 */ /* 0x000fe20003800000 */
[----:B0-----:R-:W-:-:S13]  /*17780*/  ISETP.LT.OR P6, PT, R3, 0x1, !P6 ;  /* 0x000000010300780c */ /* 0x001fda00077c1670 */
[----:B------:R-:W-:Y:S05]  /*17790*/  @P6 BRA `(.L_x_559) ;  /* 0x0000000000e46947 */ /* 0x000fea0003800000 */
[----:B------:R-:W-:Y:S01]  /*177a0*/  LEA R4, R4, R7, 0x1 ;  /* 0x0000000704047211 */ /* 0x000fe200078e08ff */
[----:B------:R-:W-:Y:S01]  /*177b0*/  IMAD.SHL.U32 R2, R2, 0x100, RZ ;  /* 0x0000010002027824 */ /* 0x000fe200078e00ff */
[----:B------:R-:W-:Y:S01]  /*177c0*/  MOV R13, UR27 ;  /* 0x0000001b000d7c02 */ /* 0x000fe20008000f00 */
[----:B------:R-:W-:Y:S01]  /*177d0*/  IMAD.MOV.U32 R14, RZ, RZ, RZ ;  /* 0x000000ffff0e7224 */ /* 0x000fe200078e00ff */
[----:B------:R-:W-:Y:S01]  /*177e0*/  SHF.L.U32 R4, R4, 0x7, RZ ;  /* 0x0000000704047819 */ /* 0x000fe200000006ff */
[----:B------:R-:W-:Y:S01]  /*177f0*/  IMAD.MOV.U32 R3, RZ, RZ, R0 ;  /* 0x000000ffff037224 */ /* 0x000fe200078e0000 */
[----:B------:R-:W-:-:S07]  /*17800*/  MOV R5, R6 ;  /* 0x0000000600057202 */ /* 0x000fce0000000f00 */
.L_x_562:
[----:B------:R-:W0:Y:S01]  /*17810*/  S2UR UR8, SR_CgaCtaId ;  /* 0x00000000000879c3 */ /* 0x000e220000008800 */
[----:B------:R-:W-:Y:S01]  /*17820*/  MOV R12, 0x400 ;  /* 0x00000400000c7802 */ /* 0x000fe20000000f00 */
[----:B------:R-:W1:Y:S01]  /*17830*/  S2R R15, SR_TID.X ;  /* 0x00000000000f7919 */ /* 0x000e620000002100 */
[----:B------:R-:W-:Y:S01]  /*17840*/  SHF.L.U32 R9, R3, 0x1f, RZ ;  /* 0x0000001f03097819 */ /* 0x000fe200000006ff */
[----:B0-----:R-:W-:-:S05]  /*17850*/  IMAD.U32 R7, RZ, RZ, UR8 ;  /* 0x00000008ff077e24 */ /* 0x001fca000f8e00ff */
[----:B------:R-:W-:-:S04]  /*17860*/  LEA R16, R7, R12, 0x18 ;  /* 0x0000000c07107211 */ /* 0x000fc800078ec0ff */
[----:B------:R-:W-:Y:S02]  /*17870*/  LEA R12, R5, R16, 0x3 ;  /* 0x00000010050c7211 */ /* 0x000fe400078e18ff */
[----:B-1----:R-:W-:Y:S02]  /*17880*/  LOP3.LUT P1, RZ, R15, 0x7f, RZ, 0xc0, !PT ;  /* 0x0000007f0fff7812 */ /* 0x002fe4000782c0ff */
[----:B------:R-:W0:Y:S02]  /*17890*/  SYNCS.PHASECHK.TRANS64.TRYWAIT P0, [R12+URZ+0x18], R9 ;  /* 0x000018090c0075a7 */ /* 0x000e24000800017f */
[----:B0-----:R-:W-:Y:S09]  /*178a0*/  @!P0 BRA `(.L_x_560) ;  /* 0x0000000c00848947 */ /* 0x001ff20003800000 */
.L_x_578:
[----:B0-----:R-:W0:Y:S01]  /*178b0*/  @!P1 LDC R9, c[0x0][0x500] ;  /* 0x00014000ff099b82 */ /* 0x001e220000000800 */
[----:B------:R-:W-:-:S04]  /*178c0*/  UPRMT UR8, UR26, 0x9910, URZ ;  /* 0x000099101a087896 */ /* 0x000fc8000800003f */
[----:B------:R-:W-:-:S06]  /*178d0*/  UISETP.NE.AND UP0, UPT, UR8, 0x2, UPT ;  /* 0x000000020800788c */ /* 0x000fcc000bf05270 */
[----:B------:R-:W-:Y:S01]  /*178e0*/  PLOP3.LUT P0, PT, PT, PT, UP0, 0x80, 0x0 ;  /* 0x000000000000781c */ /* 0x000fe20003f0f008 */
[----:B0-----:R0:W-:-:S12]  /*178f0*/  @!P1 SYNCS.ARRIVE.TRANS64 RZ, [R12+URZ], R9 ;  /* 0x000000090cff99a7 */ /* 0x0011d8000800003f */
[----:B------:R-:W-:Y:S05]  /*17900*/  @P0 BRA `(.L_x_561) ;  /* 0x0000000000040947 */ /* 0x000fea0003800000 */
[----:B------:R-:W-:Y:S01]  /*17910*/  BPT.TRAP 0x1 ;  /* 0x000000040000795c */ /* 0x000fe20000300000 */
.L_x_561:
[C---:B0-----:R-:W-:Y:S01]  /*17920*/  IMAD R9, R5.reuse, 0x8000, R8 ;  /* 0x0000800005097824 */ /* 0x041fe200078e0208 */
[----:B------:R-:W-:Y:S01]  /*17930*/  R2UR UR15, R16 ;  /* 0x00000000100f72ca */ /* 0x000fe200000e0000 */
[----:B------:R-:W-:Y:S01]  /*17940*/  UIADD3 UR14, UP0, UR24, 0xf0, URZ ;  /* 0x000000f0180e7890 */ /* 0x000fe2000ff1e03f */
[----:B------:R-:W-:Y:S01]  /*17950*/  LEA R16, R5, R16, 0xf ;  /* 0x0000001005107211 */ /* 0x000fe200078e78ff */
[----:B------:R-:W-:Y:S01]  /*17960*/  UIADD3 UR28, UP1, UR24, 0x1f0, URZ ;  /* 0x000001f0181c7890 */ /* 0x000fe2000ff3e03f */
[----:B------:R-:W-:Y:S01]  /*17970*/  R2UR UR8, R9 ;  /* 0x00000000090872ca */ /* 0x000fe200000e0000 */
[----:B------:R-:W-:Y:S01]  /*17980*/  VIADD R5, R5, 0x1 ;  /* 0x0000000105057836 */ /* 0x000fe20000000000 */
[----:B------:R-:W-:Y:S01]  /*17990*/  R2UR UR11, R16 ;  /* 0x00000000100b72ca */ /* 0x000fe200000e0000 */
[----:B------:R-:W-:Y:S01]  /*179a0*/  UIADD3.X UR29, URZ, UR25, URZ, UP1, !UPT ;  /* 0x000000193f1d7290 */ /* 0x000fe20008ffe43f */
[----:B------:R-:W-:Y:S01]  /*179b0*/  R2UR UR19, R4 ;  /* 0x00000000041372ca */ /* 0x000fe200000e0000 */
[----:B------:R-:W-:Y:S01]  /*179c0*/  UMOV UR21, 0x30000 ;  /* 0x0003000000157882 */ /* 0x000fe20000000000 */
[----:B------:R-:W-:Y:S01]  /*179d0*/  R2UR UR9, R12 ;  /* 0x000000000c0972ca */ /* 0x000fe200000e0000 */
[----:B------:R-:W-:Y:S01]  /*179e0*/  UMOV UR16, 0x0 ;  /* 0x0000000000107882 */ /* 0x000fe20000000000 */
[C---:B------:R-:W-:Y:S01]  /*179f0*/  R2UR UR10, R14.reuse ;  /* 0x000000000e0a72ca */ /* 0x040fe200000e0000 */
[----:B------:R-:W-:Y:S01]  /*17a00*/  UMOV UR17, 0x10000000 ;  /* 0x1000000000117882 */ /* 0x000fe20000000000 */
[----:B------:R-:W-:Y:S01]  /*17a10*/  R2UR UR12, R11 ;  /* 0x000000000b0c72ca */ /* 0x000fe200000e0000 */
[----:B------:R-:W-:Y:S01]  /*17a20*/  VIADD R14, R14, 0x80 ;  /* 0x000000800e0e7836 */ /* 0x000fe20000000000 */
[----:B------:R-:W-:Y:S01]  /*17a30*/  IADD3 R13, R13, -0x1, RZ ;  /* 0xffffffff0d0d7810 */ /* 0x000fe20007ffe0ff */
[----:B------:R-:W-:Y:S01]  /*17a40*/  UIADD3 UR8, UR15, UR8, URZ ;  /* 0x000000080f087290 */ /* 0x000fe2000fffe03f */
[----:B------:R-:W-:Y:S01]  /*17a50*/  R2UR UR20, R2 ;  /* 0x00000000021472ca */ /* 0x000fe200000e0000 */
[----:B------:R-:W-:Y:S01]  /*17a60*/  UIADD3.X UR15, URZ, UR25, URZ, UP0, !UPT ;  /* 0x000000193f0f7290 */ /* 0x000fe200087fe43f */
[----:B------:R-:W-:Y:S01]  /*17a70*/  ISETP.GT.AND P1, PT, R13, 0x1, PT ;  /* 0x000000010d00780c */ /* 0x000fe20003f24270 */
[----:B------:R-:W-:Y:S01]  /*17a80*/  UIADD3 UR18, UR11, 0x18100, URZ ;  /* 0x000181000b127890 */ /* 0x000fe2000fffe03f */
[----:B------:R-:W-:-:S02]  /*17a90*/  ISETP.NE.AND P0, PT, R5, 0x3, PT ;  /* 0x000000030500780c */ /* 0x000fc40003f05270 */
[----:B------:R-:W-:Y:S02]  /*17aa0*/  UMOV UR11, UR19 ;  /* 0x00000013000b7c82 */ /* 0x000fe40008000000 */
[----:B------:R-:W-:Y:S02]  /*17ab0*/  SEL R12, RZ, 0x1, P0 ;  /* 0x00000001ff0c7807 */ /* 0x000fe40000000000 */
[----:B------:R0:W-:Y:S01]  /*17ac0*/  UTMALDG.3D.MULTICAST [UR8], [UR14], UR21, desc[UR16] ;  /* 0x000010080e0073b4 */ /* 0x0001e20008011815 */
[----:B------:R-:W-:Y:S02]  /*17ad0*/  SEL R5, R5, RZ, P0 ;  /* 0x000000ff05057207 */ /* 0x000fe40000000000 */
[----:B------:R-:W-:Y:S01]  /*17ae0*/  LOP3.LUT R3, R3, R12, RZ, 0x3c, !PT ;  /* 0x0000000c03037212 */ /* 0x000fe200078e3cff */
[----:B0-----:R-:W-:Y:S01]  /*17af0*/  UMOV UR8, UR18 ;  /* 0x0000001200087c82 */ /* 0x001fe20008000000 */
[----:B------:R-:W-:Y:S02]  /*17b00*/  UMOV UR11, UR20 ;  /* 0x00000014000b7c82 */ /* 0x000fe40008000000 */
[----:B------:R0:W-:Y:S02]  /*17b10*/  UTMALDG.3D [UR8], [UR28], desc[UR16] ;  /* 0x000010081c0075b4 */ /* 0x0001e40008011000 */
[----:B0-----:R-:W-:Y:S05]  /*17b20*/  @P1 BRA `(.L_x_562) ;  /* 0xfffffffc00381947 */ /* 0x001fea000383ffff */
.L_x_559:
[----:B------:R-:W-:Y:S05]  /*17b30*/  BSYNC B1 ;  /* 0x0000000000017941 */ /* 0x000fea0003800000 */
.L_x_558:
[----:B------:R-:W2:Y:S01]  /*17b40*/  LDL.LU R16, [R1+0x200] ;  /* 0x0002000001107983 */ /* 0x000ea20000300800 */
[----:B------:R-:W-:Y:S01]  /*17b50*/  LOP3.LUT P0, RZ, R10, 0xff, RZ, 0xc0, !PT ;  /* 0x000000ff0aff7812 */ /* 0x000fe2000780c0ff */
[----:B------:R-:W-:Y:S02]  /*17b60*/  ULDC.64 UR8, c[0x0][0x650] ;  /* 0x0001940000087ab9 */ /* 0x000fe40000000a00 */
[----:B------:R-:W3:Y:S01]  /*17b70*/  LDL.LU R15, [R1+0x204] ;  /* 0x00020400010f7983 */ /* 0x000ee20000300800 */
[----:B------:R-:W-:Y:S01]  /*17b80*/  IADD3 R6, R6, UR7, RZ ;  /* 0x0000000706067c10 */ /* 0x000fe2000fffe0ff */
[----:B------:R-:W-:Y:S01]  /*17b90*/  UISETP.GE.U32.AND UP0, UPT, UR7, 0x3, UPT ;  /* 0x000000030700788c */ /* 0x000fe2000bf06070 */
[----:B------:R-:W-:Y:S01]  /*17ba0*/  BSSY B1, `(.L_x_563) ;  /* 0x0000074000017945 */ /* 0x000fe20003800000 */
[----:B------:R-:W-:Y:S02]  /*17bb0*/  MOV R4, 0xffffffff ;  /* 0xffffffff00047802 */ /* 0x000fe40000000f00 */
[----:B------:R-:W-:-:S02]  /*17bc0*/  MOV R11, 0xffffffff ;  /* 0xffffffff000b7802 */ /* 0x000fc40000000f00 */
[----:B------:R-:W-:Y:S02]  /*17bd0*/  PLOP3.LUT P1, PT, PT, PT, UP0, 0x80, 0x0 ;  /* 0x000000000000781c */ /* 0x000fe40003f2f008 */
[----:B------:R-:W0:Y:S01]  /*17be0*/  @P0 S2R R7, SR_CgaCtaId ;  /* 0x0000000000070919 */ /* 0x000e220000008800 */
[----:B------:R-:W-:Y:S02]  /*17bf0*/  @P0 MOV R2, 0x400 ;  /* 0x0000040000020802 */ /* 0x000fe40000000f00 */
[----:B------:R-:W-:Y:S02]  /*17c00*/  PRMT R10, RZ, 0x7610, R10 ;  /* 0x00007610ff0a7816 */ /* 0x000fe4000000000a */
[----:B0-----:R-:W-:-:S04]  /*17c10*/  @P0 LEA R2, R7, R2, 0x18 ;  /* 0x0000000207020211 */ /* 0x001fc800078ec0ff */
[----:B------:R0:W-:Y:S01]  /*17c20*/  @P0 SYNCS.ARRIVE.TRANS64.A1T0 RZ, [R2+URZ+0x48], RZ ;  /* 0x000048ff02ff09a7 */ /* 0x0001e2000810003f */
[----:B------:R-:W-:Y:S01]  /*17c30*/  ISETP.GT.U32.AND P0, PT, R6, 0x2, PT ;  /* 0x000000020600780c */ /* 0x000fe20003f04070 */
[----:B0-----:R-:W-:-:S05]  /*17c40*/  IMAD.U32 R2, RZ, RZ, UR7 ;  /* 0x00000007ff027e24 */ /* 0x001fca000f8e00ff */
[----:B------:R-:W-:Y:S01]  /*17c50*/  ISETP.LT.U32.AND P0, PT, R2, 0x3, P0 ;  /* 0x000000030200780c */ /* 0x000fe20000701070 */
[----:B------:R-:W-:-:S04]  /*17c60*/  IMAD.WIDE.U32 R2, R6, -0x55555555, RZ ;  /* 0xaaaaaaab06027825 */ /* 0x000fc800078e00ff */
[----:B------:R-:W-:Y:S01]  /*17c70*/  IMAD.MOV.U32 R2, RZ, RZ, -0x1 ;  /* 0xffffffffff027424 */ /* 0x000fe200078e00ff */
[----:B------:R-:W-:Y:S02]  /*17c80*/  SHF.R.U32.HI R5, RZ, 0x1, R3 ;  /* 0x00000001ff057819 */ /* 0x000fe40000011603 */
[----:B------:R-:W-:-:S03]  /*17c90*/  SEL R3, RZ, 0x1, !P0 ;  /* 0x00000001ff037807 */ /* 0x000fc60004000000 */
[----:B------:R-:W-:Y:S01]  /*17ca0*/  IMAD R6, R5, -0x3, R6 ;  /* 0xfffffffd05067824 */ /* 0x000fe200078e0206 */
[----:B------:R-:W-:Y:S02]  /*17cb0*/  LOP3.LUT R0, R0, R3, RZ, 0x3c, !PT ;  /* 0x0000000300007212 */ /* 0x000fe400078e3cff */
[----:B------:R-:W-:Y:S02]  /*17cc0*/  PRMT R3, RZ, 0x7610, R3 ;  /* 0x00007610ff037816 */ /* 0x000fe40000000003 */
[----:B------:R-:W-:Y:S02]  /*17cd0*/  @P1 LOP3.LUT R0, R0, 0x1, R5, 0x78, !PT ;  /* 0x0000000100001812 */ /* 0x000fe400078e7805 */
[----:B---3--:R-:W-:-:S04]  /*17ce0*/  IADD3 R15, P0, R15, UR22, RZ ;  /* 0x000000160f0f7c10 */ /* 0x008fc8000ff1e0ff */
[----:B--2---:R-:W-:Y:S01]  /*17cf0*/  IADD3.X R16, R16, UR13, RZ, P0, !PT ;  /* 0x0000000d10107c10 */ /* 0x004fe200087fe4ff */
[----:B------:R0:W-:Y:S01]  /*17d00*/  STL [R1+0x204], R15 ;  /* 0x0002040f01007387 */ /* 0x0001e20000100800 */
[----:B------:R-:W-:-:S03]  /*17d10*/  ISETP.GE.U32.AND P0, PT, R15, UR8, PT ;  /* 0x000000080f007c0c */ /* 0x000fc6000bf06070 */
[----:B------:R0:W-:Y:S01]  /*17d20*/  STL [R1+0x200], R16 ;  /* 0x0002001001007387 */ /* 0x0001e20000100800 */
[----:B------:R-:W-:-:S13]  /*17d30*/  ISETP.GE.U32.AND.EX P0, PT, R16, UR9, PT, P0 ;  /* 0x0000000910007c0c */ /* 0x000fda000bf06100 */
[----:B0-----:R-:W-:Y:S05]  /*17d40*/  @P0 BRA `(.L_x_564) ;  /* 0x0000000400640947 */ /* 0x001fea0003800000 */
[----:B------:R-:W0:Y:S01]  /*17d50*/  S2R R9, SR_CTAID.X ;  /* 0x0000000000097919 */ /* 0x000e220000002500 */
[----:B------:R-:W-:Y:S01]  /*17d60*/  ULDC UR8, c[0x0][0x150] ;  /* 0x0000540000087ab9 */ /* 0x000fe20000000800 */
[----:B------:R-:W1:Y:S01]  /*17d70*/  LDC R4, c[0x0][0x144] ;  /* 0x00005100ff047b82 */ /* 0x000e620000000800 */
[----:B------:R-:W-:Y:S01]  /*17d80*/  UISETP.NE.AND UP0, UPT, UR46, URZ, UPT ;  /* 0x0000003f2e00728c */ /* 0x000fe2000bf05270 */
[----:B------:R-:W2:Y:S01]  /*17d90*/  S2R R5, SR_CTAID.Y ;  /* 0x0000000000057919 */ /* 0x000ea20000002600 */
[----:B------:R-:W-:-:S04]  /*17da0*/  ULDC UR11, c[0x0][0x630] ;  /* 0x00018c00000b7ab9 */ /* 0x000fc80000000800 */
[----:B------:R-:W-:Y:S01]  /*17db0*/  PLOP3.LUT P0, PT, PT, PT, UP0, 0x80, 0x0 ;  /* 0x000000000000781c */ /* 0x000fe20003f0f008 */
[----:B------:R-:W3:Y:S01]  /*17dc0*/  LDC R12, c[0x0][0x148] ;  /* 0x00005200ff0c7b82 */ /* 0x000ee20000000800 */
[----:B0-----:R-:W-:Y:S02]  /*17dd0*/  I2FP.F32.U32 R2, R9 ;  /* 0x0000000900027245 */ /* 0x001fe40000201000 */
[----:B--2---:R-:W-:-:S03]  /*17de0*/  I2FP.F32.U32 R3, R5 ;  /* 0x0000000500037245 */ /* 0x004fc60000201000 */
[----:B------:R-:W-:Y:S01]  /*17df0*/  FMUL R2, R2, UR8 ;  /* 0x0000000802027c20 */ /* 0x000fe20008400000 */
[----:B------:R-:W-:Y:S02]  /*17e00*/  ULDC UR8, c[0x0][0x154] ;  /* 0x0000550000087ab9 */ /* 0x000fe40000000800 */
[----:B------:R-:W-:Y:S01]  /*17e10*/  FMUL R11, R3, UR8 ;  /* 0x00000008030b7c20 */ /* 0x000fe20008400000 */
[----:B------:R-:W-:Y:S02]  /*17e20*/  ULDC.64 UR8, c[0x0][0x628] ;  /* 0x00018a0000087ab9 */ /* 0x000fe40000000a00 */
[----:B------:R-:W0:Y:S08]  /*17e30*/  F2I.U32.TRUNC.NTZ R2, R2 ;  /* 0x0000000200027305 */ /* 0x000e30000020f000 */
[----:B------:R-:W2:Y:S01]  /*17e40*/  F2I.U32.TRUNC.NTZ R11, R11 ;  /* 0x0000000b000b7305 */ /* 0x000ea2000020f000 */
[----:B0-----:R-:W-:-:S02]  /*17e50*/  IMAD.MOV R3, RZ, RZ, -R2 ;  /* 0x000000ffff037224 */ /* 0x001fc400078e0a02 */
[----:B------:R-:W-:Y:S02]  /*17e60*/  IMAD.MOV.U32 R2, RZ, RZ, R15 ;  /* 0x000000ffff027224 */ /* 0x000fe400078e000f */
[----:B-1----:R-:W-:Y:S01]  /*17e70*/  IMAD R9, R4, R3, R9 ;  /* 0x0000000304097224 */ /* 0x002fe200078e0209 */
[----:B--2---:R-:W-:-:S05]  /*17e80*/  IADD3 R3, -R11, RZ, RZ ;  /* 0x000000ff0b037210 */ /* 0x004fca0007ffe1ff */
[----:B---3--:R-:W-:Y:S01]  /*17e90*/  @P0 IMAD R9, R12, R3, R5 ;  /* 0x000000030c090224 */ /* 0x008fe200078e0205 */
[----:B------:R-:W-:Y:S02]  /*17ea0*/  ISETP.NE.U32.AND P0, PT, RZ, UR8, PT ;  /* 0x00000008ff007c0c */ /* 0x000fe4000bf05070 */
[----:B------:R-:W-:Y:S02]  /*17eb0*/  MOV R3, R16 ;  /* 0x0000001000037202 */ /* 0x000fe40000000f00 */
[----:B------:R-:W-:-:S13]  /*17ec0*/  ISETP.NE.AND.EX P0, PT, RZ, UR9, PT, P0 ;  /* 0x00000009ff007c0c */ /* 0x000fda000bf05300 */
[----:B------:R-:W-:Y:S05]  /*17ed0*/  @!P0 BRA `(.L_x_565) ;  /* 0x0000000000288947 */ /* 0x000fea0003800000 */
[----:B------:R-:W-:Y:S02]  /*17ee0*/  ULDC UR10, c[0x0][0x634] ;  /* 0x00018d00000a7ab9 */ /* 0x000fe40000000800 */
[----:B------:R-:W-:-:S05]  /*17ef0*/  IADD3 R3, P0, R15, UR10, RZ ;  /* 0x0000000a0f037c10 */ /* 0x000fca000ff1e0ff */
[----:B------:R-:W-:-:S04]  /*17f00*/  IMAD.X R11, RZ, RZ, R16, P0 ;  /* 0x000000ffff0b7224 */ /* 0x000fc800000e0610 */
[----:B------:R-:W-:-:S04]  /*17f10*/  IMAD.WIDE.U32 R4, R11, UR8, RZ ;  /* 0x000000080b047c25 */ /* 0x000fc8000f8e00ff */
[----:B------:R-:W-:-:S04]  /*17f20*/  IMAD.WIDE.U32 R4, P0, R3, UR9, R4 ;  /* 0x0000000903047c25 */ /* 0x000fc8000f800004 */
[----:B------:R-:W-:-:S04]  /*17f30*/  IMAD.WIDE.U32 R2, R3, UR8, RZ ;  /* 0x0000000803027c25 */ /* 0x000fc8000f8e00ff */
[----:B------:R-:W-:Y:S01]  /*17f40*/  IMAD.MOV.U32 R2, RZ, RZ, R5 ;  /* 0x000000ffff027224 */ /* 0x000fe200078e0005 */
[----:B------:R-:W-:Y:S02]  /*17f50*/  IADD3 RZ, P1, R3, R4, RZ ;  /* 0x0000000403ff7210 */ /* 0x000fe40007f3e0ff */
[----:B------:R-:W-:-:S03]  /*17f60*/  IADD3.X R3, RZ, RZ, RZ, P0, !PT ;  /* 0x000000ffff037210 */ /* 0x000fc600007fe4ff */
[----:B------:R-:W-:-:S08]  /*17f70*/  IMAD.WIDE.U32.X R2, R11, UR9, R2, P1 ;  /* 0x000000090b027c25 */ /* 0x000fd000088e0402 */
.L_x_565:
[--C-:B------:R-:W-:Y:S01]  /*17f80*/  SHF.R.U64 R11, R2, UR11, R3.reuse ;  /* 0x0000000b020b7c19 */ /* 0x100fe20008001203 */
[----:B------:R-:W-:Y:S01]  /*17f90*/  ULDC.64 UR8, c[0x0][0x620] ;  /* 0x0001880000087ab9 */ /* 0x000fe20000000a00 */
[----:B------:R-:W-:Y:S01]  /*17fa0*/  SHF.R.U32.HI R2, RZ, UR11, R3 ;  /* 0x0000000bff027c19 */ /* 0x000fe20008011603 */
[----:B------:R-:W-:Y:S01]  /*17fb0*/  ULDC.64 UR10, c[0x0][0x640] ;  /* 0x00019000000a7ab9 */ /* 0x000fe20000000a00 */
[----:B------:R-:W-:Y:S02]  /*17fc0*/  IADD3 R13, P0, RZ, -R11, RZ ;  /* 0x8000000bff0d7210 */ /* 0x000fe40007f1e0ff */
[----:B------:R-:W-:Y:S02]  /*17fd0*/  MOV R3, R16 ;  /* 0x0000001000037202 */ /* 0x000fe40000000f00 */
[----:B------:R-:W-:Y:S02]  /*17fe0*/  IADD3.X R2, RZ, ~R2, RZ, P0, !PT ;  /* 0x80000002ff027210 */ /* 0x000fe400007fe4ff */
[----:B------:R-:W-:-:S03]  /*17ff0*/  ISETP.NE.U32.AND P0, PT, RZ, UR10, PT ;  /* 0x0000000aff007c0c */ /* 0x000fc6000bf05070 */
[----:B------:R-:W-:Y:S01]  /*18000*/  IMAD R2, R2, UR8, RZ ;  /* 0x0000000802027c24 */ /* 0x000fe2000f8e02ff */
[----:B------:R-:W-:-:S03]  /*18010*/  ISETP.NE.AND.EX P0, PT, RZ, UR11, PT, P0 ;  /* 0x0000000bff007c0c */ /* 0x000fc6000bf05300 */
[----:B------:R-:W-:Y:S02]  /*18020*/  IMAD R5, R13, UR9, R2 ;  /* 0x000000090d057c24 */ /* 0x000fe4000f8e0202 */
[----:B------:R-:W-:-:S04]  /*18030*/  IMAD.MOV.U32 R2, RZ, RZ, R15 ;  /* 0x000000ffff027224 */ /* 0x000fc800078e000f */
[----:B------:R-:W-:Y:S01]  /*18040*/  IMAD.WIDE.U32 R2, R13, UR8, R2 ;  /* 0x000000080d027c25 */ /* 0x000fe2000f8e0002 */
[----:B------:R-:W-:-:S03]  /*18050*/  ULDC UR8, c[0x0][0x618] ;  /* 0x0001860000087ab9 */ /* 0x000fc60000000800 */
[----:B------:R-:W-:-:S05]  /*18060*/  IMAD.IADD R3, R3, 0x1, R5 ;  /* 0x0000000103037824 */ /* 0x000fca00078e0205 */
[--C-:B------:R-:W-:Y:S02]  /*18070*/  SHF.R.U64 R12, R2, UR8, R3.reuse ;  /* 0x00000008020c7c19 */ /* 0x100fe40008001203 */
[----:B------:R-:W-:Y:S01]  /*18080*/  SHF.R.U32.HI R3, RZ, UR8, R3 ;  /* 0x00000008ff037c19 */ /* 0x000fe20008011603 */
[----:B------:R-:W-:-:S03]  /*18090*/  ULDC UR8, c[0x0][0x608] ;  /* 0x0001820000087ab9 */ /* 0x000fc60000000800 */
[--C-:B------:R-:W-:Y:S02]  /*180a0*/  SHF.R.U32.HI R2, RZ, UR8, R3.reuse ;  /* 0x00000008ff027c19 */ /* 0x100fe40008011603 */
[----:B------:R-:W-:Y:S01]  /*180b0*/  SHF.R.U64 R13, R12, UR8, R3 ;  /* 0x000000080c0d7c19 */ /* 0x000fe20008001203 */
[----:B------:R-:W-:Y:S02]  /*180c0*/  ULDC UR8, c[0x0][0x658] ;  /* 0x0001960000087ab9 */ /* 0x000fe40000000800 */
[--C-:B------:R-:W-:Y:S02]  /*180d0*/  SHF.R.U32.HI R15, RZ, UR8, R2.reuse ;  /* 0x00000008ff0f7c19 */ /* 0x100fe40008011602 */
[----:B------:R-:W-:-:S03]  /*180e0*/  SHF.R.U64 R14, R13, UR8, R2 ;  /* 0x000000080d0e7c19 */ /* 0x000fc60008001202 */
[----:B------:R-:W-:Y:S01]  /*180f0*/  IMAD.MOV.U32 R3, RZ, RZ, R15 ;  /* 0x000000ffff037224 */ /* 0x000fe200078e000f */
[----:B------:R-:W-:Y:S01]  /*18100*/  MOV R2, R14 ;  /* 0x0000000e00027202 */ /* 0x000fe20000000f00 */
[----:B------:R-:W-:Y:S06]  /*18110*/  @!P0 BRA `(.L_x_566) ;  /* 0x0000000000288947 */ /* 0x000fec0003800000 */
[----:B------:R-:W-:Y:S02]  /*18120*/  ULDC UR8, c[0x0][0x64c] ;  /* 0x0001930000087ab9 */ /* 0x000fe40000000800 */
[----:B------:R-:W-:-:S04]  /*18130*/  IADD3 R3, P0, R14, UR8, RZ ;  /* 0x000000080e037c10 */ /* 0x000fc8000ff1e0ff */
[----:B------:R-:W-:-:S05]  /*18140*/  IADD3.X R15, RZ, R15, RZ, P0, !PT ;  /* 0x0000000fff0f7210 */ /* 0x000fca00007fe4ff */
[----:B------:R-:W-:-:S04]  /*18150*/  IMAD.WIDE.U32 R4, R15, UR10, RZ ;  /* 0x0000000a0f047c25 */ /* 0x000fc8000f8e00ff */
[----:B------:R-:W-:-:S04]  /*18160*/  IMAD.WIDE.U32 R4, P0, R3, UR11, R4 ;  /* 0x0000000b03047c25 */ /* 0x000fc8000f800004 */
[----:B------:R-:W-:Y:S01]  /*18170*/  IMAD.WIDE.U32 R2, R3, UR10, RZ ;  /* 0x0000000a03027c25 */ /* 0x000fe2000f8e00ff */
[----:B------:R-:W-:-:S04]  /*18180*/  MOV R2, R5 ;  /* 0x0000000500027202 */ /* 0x000fc80000000f00 */
[----:B------:R-:W-:Y:S01]  /*18190*/  IADD3 RZ, P1, R3, R4, RZ ;  /* 0x0000000403ff7210 */ /* 0x000fe20007f3e0ff */
[----:B------:R-:W-:-:S04]  /*181a0*/  IMAD.X R3, RZ, RZ, RZ, P0 ;  /* 0x000000ffff037224 */ /* 0x000fc800000e06ff */
[----:B------:R-:W-:-:S08]  /*181b0*/  IMAD.WIDE.U32.X R2, R15, UR11, R2, P1 ;  /* 0x0000000b0f027c25 */ /* 0x000fd000088e0402 */
.L_x_566:
[----:B------:R-:W-:Y:S01]  /*181c0*/  ULDC UR8, c[0x0][0x648] ;  /* 0x0001920000087ab9 */ /* 0x000fe20000000800 */
[----:B------:R-:W-:Y:S01]  /*181d0*/  LOP3.LUT R13, R13, UR6, RZ, 0xc0, !PT ;  /* 0x000000060d0d7c12 */ /* 0x000fe2000f8ec0ff */
[----:B------:R-:W-:Y:S01]  /*181e0*/  UISETP.NE.AND UP0, UPT, UR46, URZ, UPT ;  /* 0x0000003f2e00728c */ /* 0x000fe2000bf05270 */
[----:B------:R-:W-:Y:S01]  /*181f0*/  SHF.R.U64 R2, R2, UR8, R3 ;  /* 0x0000000802027c19 */ /* 0x000fe20008001203 */
[----:B------:R-:W-:-:S04]  /*18200*/  ULDC UR8, c[0x0][0x638] ;  /* 0x00018e0000087ab9 */ /* 0x000fc80000000800 */
[----:B------:R-:W-:Y:S01]  /*18210*/  IMAD.MOV R3, RZ, RZ, -R2 ;  /* 0x000000ffff037224 */ /* 0x000fe200078e0a02 */
[----:B------:R-:W-:Y:S01]  /*18220*/  PLOP3.LUT P0, PT, PT, PT, UP0, 0x40, 0x0 ;  /* 0x000000000000781c */ /* 0x000fe20003f0e808 */
[----:B------:R-:W-:Y:S01]  /*18230*/  IMAD R4, R2, UR5, R13 ;  /* 0x0000000502047c24 */ /* 0x000fe2000f8e020d */
[----:B------:R-:W-:Y:S01]  /*18240*/  PLOP3.LUT P1, PT, PT, PT, UP0, 0x40, 0x0 ;  /* 0x000000000000781c */ /* 0x000fe20003f2e808 */
[----:B------:R-:W-:Y:S01]  /*18250*/  IMAD R14, R3, UR8, R14 ;  /* 0x00000008030e7c24 */ /* 0x000fe2000f8e020e */
[----:B------:R-:W-:Y:S01]  /*18260*/  ULDC UR8, c[0x0][0x610] ;  /* 0x0001840000087ab9 */ /* 0x000fe20000000800 */
[----:B------:R-:W-:Y:S01]  /*18270*/  LOP3.LUT R3, R12, UR4, RZ, 0xc0, !PT ;  /* 0x000000040c037c12 */ /* 0x000fe2000f8ec0ff */
[----:B------:R-:W-:Y:S01]  /*18280*/  IMAD R9, R4, UR8, R9 ;  /* 0x0000000804097c24 */ /* 0x000fe2000f8e0209 */
[----:B------:R-:W-:-:S03]  /*18290*/  ULDC UR8, c[0x0][0x600] ;  /* 0x0001800000087ab9 */ /* 0x000fc60000000800 */
[----:B------:R-:W-:Y:S01]  /*182a0*/  IMAD R14, R14, UR8, R3 ;  /* 0x000000080e0e7c24 */ /* 0x000fe2000f8e0203 */
[----:B------:R-:W-:-:S04]  /*182b0*/  MOV R3, 0x1 ;  /* 0x0000000100037802 */ /* 0x000fc80000000f00 */
[----:B------:R-:W-:Y:S02]  /*182c0*/  SEL R2, R14, R9, P0 ;  /* 0x000000090e027207 */ /* 0x000fe40000000000 */
[----:B------:R-:W-:-:S07]  /*182d0*/  SEL R4, R9, R14, P1 ;  /* 0x0000000e09047207 */ /* 0x000fce0000800000 */
.L_x_564:
[----:B------:R-:W-:Y:S05]  /*182e0*/  BSYNC B1 ;  /* 0x0000000000017941 */ /* 0x000fea0003800000 */
.L_x_563:
[----:B------:R-:W-:-:S13]  /*182f0*/  LOP3.LUT P0, RZ, R3, 0xff, RZ, 0xc0, !PT ;  /* 0x000000ff03ff7812 */ /* 0x000fda000780c0ff */
[----:B------:R-:W-:Y:S05]  /*18300*/  @P0 BRA `(.L_x_567) ;  /* 0xfffffff400080947 */ /* 0x000fea000383ffff */
[----:B------:R-:W-:Y:S05]  /*18310*/  BSYNC B0 ;  /* 0x0000000000007941 */ /* 0x000fea0003800000 */
.L_x_556:
[----:B------:R-:W-:-:S03]  /*18320*/  UMOV UR8, 0xffffffff ;  /* 0xffffffff00087882 */ /* 0x000fc60000000000 */
[----:B------:R-:W-:Y:S05]  /*18330*/  BRA.DIV UR8, `(.L_x_568) ;  /* 0x0000000208f47947 */ /* 0x000fea000b800000 */
[----:B------:R-:W-:-:S13]  /*18340*/  ELECT P6, URZ, PT ;  /* 0x00000000003f782f */ /* 0x000fda00038c0000 */
.L_x_581:
[----:B------:R-:W-:Y:S04]  /*18350*/  BSSY B0, `(.L_x_569) ;  /* 0x0000023000007945 */ /* 0x000fe80003800000 */
[----:B------:R-:W-:Y:S05]  /*18360*/  @!P6 BRA `(.L_x_570) ;  /* 0x000000000084e947 */ /* 0x000fea0003800000 */
[----:B------:R-:W-:-:S04]  /*18370*/  ULOP3.LUT UR8, UR40, 0x2, URZ, 0xfc, !UPT ;  /* 0x0000000228087892 */ /* 0x000fc8000f8efc3f */
[----:B------:R-:W-:-:S06]  /*18380*/  UISETP.NE.AND UP0, UPT, UR8, 0x3, UPT ;  /* 0x000000030800788c */ /* 0x000fcc000bf05270 */
[----:B------:R-:W-:-:S13]  /*18390*/  PLOP3.LUT P0, PT, PT, PT, UP0, 0x80, 0x0 ;  /* 0x000000000000781c */ /* 0x000fda0003f0f008 */
[----:B------:R-:W-:Y:S05]  /*183a0*/  @!P0 BRA `(.L_x_571) ;  /* 0x0000000000048947 */ /* 0x000fea0003800000 */
[----:B------:R-:W-:Y:S01]  /*183b0*/  BPT.TRAP 0x1 ;  /* 0x000000040000795c */ /* 0x000fe20000300000 */
.L_x_571:
[----:B------:R-:W0:Y:S01]  /*183c0*/  S2R R3, SR_CgaCtaId ;  /* 0x0000000000037919 */ /* 0x000e220000008800 */
[----:B------:R-:W-:-:S04]  /*183d0*/  MOV R2, 0x400 ;  /* 0x0000040000027802 */ /* 0x000fc80000000f00 */
[----:B0-----:R-:W-:Y:S02]  /*183e0*/  LEA R3, R3, R2, 0x18 ;  /* 0x0000000203037211 */ /* 0x001fe400078ec0ff */
[----:B------:R-:W-:-:S03]  /*183f0*/  SHF.L.U32 R2, R0, 0x1f, RZ ;  /* 0x0000001f00027819 */ /* 0x000fc600000006ff */
[----:B------:R-:W-:-:S05]  /*18400*/  VIADD R3, R3, 0x18 ;  /* 0x0000001803037836 */ /* 0x000fca0000000000 */
[----:B------:R-:W-:-:S04]  /*18410*/  LEA R5, R6, R3, 0x3 ;  /* 0x0000000306057211 */ /* 0x000fc800078e18ff */
[----:B------:R-:W0:Y:S02]  /*18420*/  SYNCS.PHASECHK.TRANS64.TRYWAIT P0, [R5+URZ], R2 ;  /* 0x00000002050075a7 */ /* 0x000e24000800017f */
[----:B0-----:R-:W-:Y:S05]  /*18430*/  @!P0 BRA `(.L_x_572) ;  /* 0x0000000000d48947 */ /* 0x001fea0003800000 */
.L_x_582:
[----:B------:R-:W-:-:S05]  /*18440*/  VIADD R6, R6, 0x1 ;  /* 0x0000000106067836 */ /* 0x000fca0000000000 */
[----:B------:R-:W-:-:S04]  /*18450*/  ISETP.NE.AND P0, PT, R6, 0x3, PT ;  /* 0x000000030600780c */ /* 0x000fc80003f05270 */
[----:B0-----:R-:W-:Y:S02]  /*18460*/  SEL R5, RZ, 0x1, P0 ;  /* 0x00000001ff057807 */ /* 0x001fe40000000000 */
[----:B------:R-:W-:Y:S02]  /*18470*/  SEL R6, R6, RZ, P0 ;  /* 0x000000ff06067207 */ /* 0x000fe40000000000 */
[----:B------:R-:W-:Y:S02]  /*18480*/  LOP3.LUT R5, R0, R5, RZ, 0x3c, !PT ;  /* 0x0000000500057212 */ /* 0x000fe400078e3cff */
[----:B------:R-:W-:Y:S02]  /*18490*/  LEA R7, R6, R3, 0x3 ;  /* 0x0000000306077211 */ /* 0x000fe400078e18ff */
[----:B------:R-:W-:-:S04]  /*184a0*/  SHF.L.U32 R0, R5, 0x1f, RZ ;  /* 0x0000001f05007819 */ /* 0x000fc800000006ff */
[----:B------:R-:W0:Y:S02]  /*184b0*/  SYNCS.PHASECHK.TRANS64.TRYWAIT P0, [R7+URZ], R0 ;  /* 0x00000000070075a7 */ /* 0x000e24000800017f */
[----:B0-----:R-:W-:Y:S05]  /*184c0*/  @!P0 BRA `(.L_x_573) ;  /* 0x0000000000c48947 */ /* 0x001fea0003800000 */
.L_x_583:
[----:B0-----:R-:W-:-:S05]  /*184d0*/  VIADD R0, R6, 0x1 ;  /* 0x0000000106007836 */ /* 0x001fca0000000000 */
[----:B------:R-:W-:-:S04]  /*184e0*/  ISETP.NE.AND P0, PT, R0, 0x3, PT ;  /* 0x000000030000780c */ /* 0x000fc80003f05270 */
[----:B------:R-:W-:Y:S02]  /*184f0*/  SEL R2, RZ, 0x1, P0 ;  /* 0x00000001ff027807 */ /* 0x000fe40000000000 */
[----:B------:R-:W-:Y:S02]  /*18500*/  SEL R0, R0, RZ, P0 ;  /* 0x000000ff00007207 */ /* 0x000fe40000000000 */
[----:B------:R-:W-:Y:S02]  /*18510*/  LOP3.LUT R2, R5, R2, RZ, 0x3c, !PT ;  /* 0x0000000205027212 */ /* 0x000fe400078e3cff */
[----:B------:R-:W-:Y:S02]  /*18520*/  LEA R3, R0, R3, 0x3 ;  /* 0x0000000300037211 */ /* 0x000fe400078e18ff */
[----:B------:R-:W-:-:S07]  /*18530*/  SHF.L.U32 R0, R2, 0x1f, RZ ;  /* 0x0000001f02007819 */ /* 0x000fce00000006ff */
.L_x_574:
[----:B0-----:R0:W1:Y:S02]  /*18540*/  SYNCS.PHASECHK.TRANS64.TRYWAIT P0, [R3+URZ], R0 ;  /* 0x00000000030075a7 */ /* 0x001064000800017f */
[----:B-1----:R-:W-:Y:S05]  /*18550*/  @!P0 NANOSLEEP.SYNCS 0x989680 ;  /* 0x009896800000895d */ /* 0x002fea0003900000 */
[----:B------:R-:W1:Y:S02]  /*18560*/  @!P0 SYNCS.PHASECHK.TRANS64 P0, [R3+URZ], R0 ;  /* 0x00000000030085a7 */ /* 0x000e64000800007f */
[----:B-1----:R-:W-:Y:S05]  /*18570*/  @!P0 BRA `(.L_x_574) ;  /* 0xfffffffc00f08947 */ /* 0x002fea000383ffff */
.L_x_570:
[----:B------:R-:W-:Y:S05]  /*18580*/  BSYNC B0 ;  /* 0x0000000000007941 */ /* 0x000fea0003800000 */
.L_x_569:
[----:B------:R-:W-:Y:S05]  /*18590*/  EXIT ;  /* 0x000000000000794d */ /* 0x000fea0003800000 */
.L_x_21:
[----:B--2---:R2:W3:Y:S02]  /*185a0*/  SYNCS.PHASECHK.TRANS64.TRYWAIT P1, [R3+URZ], R2 ;  /* 0x00000002030075a7 */ /* 0x0044e4000802017f */
[----:B---3--:R-:W-:Y:S05]  /*185b0*/  @!P1 NANOSLEEP.SYNCS 0x989680 ;  /* 0x009896800000995d */ /* 0x008fea0003900000 */
[----:B------:R-:W3:Y:S02]  /*185c0*/  @!P1 SYNCS.PHASECHK.TRANS64 P1, [R3+URZ], R2 ;  /* 0x00000002030095a7 */ /* 0x000ee4000802007f */
[----:B---3--:R-:W-:Y:S05]  /*185d0*/  @!P1 BRA `(.L_x_21) ;  /* 0xfffffffc00f09947 */ /* 0x008fea000383ffff */
[----:B------:R-:W-:Y:S05]  /*185e0*/  BRA `(.L_x_20) ;  /* 0xfffffe9000247947 */ /* 0x000fea000383ffff */
.L_x_26:
[----:B-1----:R1:W2:Y:S02]  /*185f0*/  SYNCS.PHASECHK.TRANS64.TRYWAIT P1, [R2+URZ], R3 ;  /* 0x00000003020075a7 */ /* 0x0022a4000802017f */
[----:B--2---:R-:W-:Y:S05]  /*18600*/  @!P1 NANOSLEEP.SYNCS 0x989680 ;  /* 0x009896800000995d */ /* 0x004fea0003900000 */
[----:B------:R-:W2:Y:S02]  /*18610*/  @!P1 SYNCS.PHASECHK.TRANS64 P1, [R2+URZ], R3 ;  /* 0x00000003020095a7 */ /* 0x000ea4000802007f */
[----:B--2---:R-:W-:Y:S05]  /*18620*/  @!P1 BRA `(.L_x_26) ;  /* 0xfffffffc00f09947 */ /* 0x004fea000383ffff */
[----:B------:R-:W-:Y:S05]  /*18630*/  BRA `(.L_x_25) ;  /* 0xfffffec400b47947 */ /* 0x000fea000383ffff */
.L_x_557:
[----:B------:R-:W-:Y:S01]  /*18640*/  BSSY B1, `(.L_x_575) ;  /* 0x0000006000017945 */ /* 0x000fe20003800000 */
[----:B------:R-:W-:-:S07]  /*18650*/  IMAD.MOV.U32 R15, RZ, RZ, -0x1 ;  /* 0xffffffffff0f7424 */ /* 0x000fce00078e00ff */
[----:B------:R-:W-:Y:S05]  /*18660*/  WARPSYNC.COLLECTIVE R15, `(.L_x_576) ;  /* 0x000000000f0c7348 */ /* 0x000fea0003c00000 */
[----:B------:R-:W-:Y:S02]  /*18670*/  ELECT P6, UR62, PT ;  /* 0x00000000003e782f */ /* 0x000fe400038c0000 */
[----:B------:R-:W-:Y:S01]  /*18680*/  MOV R14, UR62 ;  /* 0x0000003e000e7c02 */ /* 0x000fe20008000f00 */
[----:B------:R-:W-:Y:S10]  /*18690*/  ENDCOLLECTIVE ;  /* 0x000000000000791b */ /* 0x000ff40003800000 */
.L_x_576:
[----:B------:R-:W-:Y:S05]  /*186a0*/  BSYNC B1 ;  /* 0x0000000000017941 */ /* 0x000fea0003800000 */
.L_x_575:
[----:B------:R-:W-:Y:S05]  /*186b0*/  BRA `(.L_x_577) ;  /* 0xfffffff000287947 */ /* 0x000fea000383ffff */
.L_x_560:
[----:B0-----:R0:W1:Y:S02]  /*186c0*/  SYNCS.PHASECHK.TRANS64.TRYWAIT P0, [R12+URZ+0x18], R9 ;  /* 0x000018090c0075a7 */ /* 0x001064000800017f */
[----:B-1----:R-:W-:Y:S05]  /*186d0*/  @!P0 NANOSLEEP.SYNCS 0x989680 ;  /* 0x009896800000895d */ /* 0x002fea0003900000 */
[----:B------:R-:W1:Y:S02]  /*186e0*/  @!P0 SYNCS.PHASECHK.TRANS64 P0, [R12+URZ+0x18], R9 ;  /* 0x000018090c0085a7 */ /* 0x000e64000800007f */
[----:B-1----:R-:W-:Y:S05]  /*186f0*/  @!P0 BRA `(.L_x_560) ;  /* 0xfffffffc00f08947 */ /* 0x002fea000383ffff */
[----:B------:R-:W-:Y:S05]  /*18700*/  BRA `(.L_x_578) ;  /* 0xfffffff000687947 */ /* 0x000fea000383ffff */
.L_x_568:
[----:B------:R-:W-:Y:S01]  /*18710*/  BSSY B0, `(.L_x_579) ;  /* 0x0000006000007945 */ /* 0x000fe20003800000 */
[----:B------:R-:W-:-:S07]  /*18720*/  MOV R15, 0xffffffff ;  /* 0xffffffff000f7802 */ /* 0x000fce0000000f00 */
[----:B------:R-:W-:Y:S05]  /*18730*/  WARPSYNC.COLLECTIVE R15, `(.L_x_580) ;  /* 0x000000000f0c7348 */ /* 0x000fea0003c00000 */
[----:B------:R-:W-:Y:S02]  /*18740*/  ELECT P6, UR62, PT ;  /* 0x00000000003e782f */ /* 0x000fe400038c0000 */
[----:B------:R-:W-:Y:S01]  /*18750*/  MOV R14, UR62 ;  /* 0x0000003e000e7c02 */ /* 0x000fe20008000f00 */
[----:B------:R-:W-:Y:S10]  /*18760*/  ENDCOLLECTIVE ;  /* 0x000000000000791b */ /* 0x000ff40003800000 */
.L_x_580:
[----:B------:R-:W-:Y:S05]  /*18770*/  BSYNC B0 ;  /* 0x0000000000007941 */ /* 0x000fea0003800000 */
.L_x_579:
[----:B------:R-:W-:Y:S05]  /*18780*/  BRA `(.L_x_581) ;  /* 0xfffffff800f07947 */ /* 0x000fea000383ffff */
.L_x_572:
[----:B0-----:R0:W1:Y:S02]  /*18790*/  SYNCS.PHASECHK.TRANS64.TRYWAIT P0, [R5+URZ], R2 ;  /* 0x00000002050075a7 */ /* 0x001064000800017f */
[----:B-1----:R-:W-:Y:S05]  /*187a0*/  @!P0 NANOSLEEP.SYNCS 0x989680 ;  /* 0x009896800000895d */ /* 0x002fea0003900000 */
[----:B------:R-:W1:Y:S02]  /*187b0*/  @!P0 SYNCS.PHASECHK.TRANS64 P0, [R5+URZ], R2 ;  /* 0x00000002050085a7 */ /* 0x000e64000800007f */
[----:B-1----:R-:W-:Y:S05]  /*187c0*/  @!P0 BRA `(.L_x_572) ;  /* 0xfffffffc00f08947 */ /* 0x002fea000383ffff */
[----:B------:R-:W-:Y:S05]  /*187d0*/  BRA `(.L_x_582) ;  /* 0xfffffffc00187947 */ /* 0x000fea000383ffff */
.L_x_573:
[----:B0-----:R0:W1:Y:S02]  /*187e0*/  SYNCS.PHASECHK.TRANS64.TRYWAIT P0, [R7+URZ], R0 ;  /* 0x00000000070075a7 */ /* 0x001064000800017f */
[----:B-1----:R-:W-:Y:S05]  /*187f0*/  @!P0 NANOSLEEP.SYNCS 0x989680 ;  /* 0x009896800000895d */ /* 0x002fea0003900000 */
[----:B------:R-:W1:Y:S02]  /*18800*/  @!P0 SYNCS.PHASECHK.TRANS64 P0, [R7+URZ], R0 ;  /* 0x00000000070085a7 */ /* 0x000e64000800007f */
[----:B-1----:R-:W-:Y:S05]  /*18810*/  @!P0 BRA `(.L_x_573) ;  /* 0xfffffffc00f08947 */ /* 0x002fea000383ffff */
[----:B------:R-:W-:Y:S05]  /*18820*/  BRA `(.L_x_583) ;  /* 0xfffffffc00287947 */ /* 0x000fea000383ffff */
.L_x_584:
[----:B------:R-:W-:-:S00]  /*18830*/  BRA `(.L_x_584) ;  /* 0xfffffffc00fc7947 */ /* 0x000fc0000383ffff */
[----:B------:R-:W-:-:S00]  /*18840*/  NOP ;  /* 0x0000000000007918 */ /* 0x000fc00000000000 */
        /* <DEDUP_REMOVED lines=11> */
.L_x_585:


//--------------------- .nv.global.init           --------------------------
	.section	.nv.global.init,"aw",@progbits
.nv.global.init:
	.type		$str$22,@object
	.size		$str$22,($str$23 - $str$22)
$str$22:
        /*0000*/ 	.byte	0x6b, 0x5f, 0x74, 0x69, 0x6c, 0x65, 0x5f, 0x63, 0x6f, 0x75, 0x6e, 0x74, 0x20, 0x3e, 0x3d, 0x20
        /*0010*/ 	.byte	0x31, 0x00
	.type		$str$23,@object
	.size		$str$23,(__unnamed_1 - $str$23)
$str$23:
        /*0012*/ 	.byte	0x2f, 0x74, 0x6d, 0x70, 0x2f, 0x63, 0x75, 0x74, 0x6c, 0x61, 0x73, 0x73, 0x5f, 0x73, 0x77, 0x65
        /*0022*/ 	.byte	0x65, 0x70, 0x5f, 0x73, 0x72, 0x63, 0x2f, 0x69, 0x6e, 0x63, 0x6c, 0x75, 0x64, 0x65, 0x2f, 0x63
        /*0032*/ 	.byte	0x75, 0x74, 0x6c, 0x61, 0x73, 0x73, 0x2f, 0x67, 0x65, 0x6d, 0x6d, 0x2f, 0x63, 0x6f, 0x6c, 0x6c
        /*0042*/ 	.byte	0x65, 0x63, 0x74, 0x69, 0x76, 0x65, 0x2f, 0x73, 0x6d, 0x39, 0x30, 0x5f, 0x6d, 0x6d, 0x61, 0x5f
        /*0052*/ 	.byte	0x74, 0x6d, 0x61, 0x5f, 0x67, 0x6d, 0x6d, 0x61, 0x5f, 0x73, 0x73, 0x5f, 0x77, 0x61, 0x72, 0x70
        /*0062*/ 	.byte	0x73, 0x70, 0x65, 0x63, 0x69, 0x61, 0x6c, 0x69, 0x7a, 0x65, 0x64, 0x2e, 0x68, 0x70, 0x70, 0x00
	.type		__unnamed_1,@object
	.size		__unnamed_1,(.L_0 - __unnamed_1)
__unnamed_1:
        /* <DEDUP_REMOVED lines=174> */
        /*0b52*/ 	.byte	0x00
.L_0:


//--------------------- .nv.shared._ZN7cutlass13device_kernelINS_4gemm6kernel13GemmUniversalIN4cute5tupleIJiiiiEEENS1_10collective13CollectiveMmaINS1_34MainloopSm90TmaGmmaWarpSpecializedILi3ENS5_IJNS4_1CILi1EEENSA_ILi2EEESB_EEENS1_35KernelTmaWarpSpecializedCooperativeEEENS5_IJNSA_ILi256EEESG_NSA_ILi128EEEEEEaNS5_IJlSB_lEEEaSJ_NS4_8TiledMMAINS4_8MMA_AtomIJNS4_4SM904GMMA27MMA_64x256x32_S32S8S8_SS_TNEEEENS4_6LayoutINS5_IJSC_SB_SB_EEENS5_IJSB_NSA_ILi0EEESS_EEEEENS5_IJNS4_10UnderscoreESV_SV_EEEEENS4_23SM90_TMA_LOAD_MULTICASTENS4_14ComposedLayoutINS4_7SwizzleILi3ELi4ELi3EEENS4_18smem_ptr_flag_bitsILi8EEENSQ_INS5_IJNSA_ILi8EEESH_EEENS5_IJSH_SB_EEEEEEEvNS4_8identityENS4_13SM90_TMA_LOADES18_vS19_EENS_8epilogue10collective6detail29Sm90TmaWarpSpecializedAdapterINS1D_15DefaultEpilogueIaSJ_SJ_NS1C_6thread17LinearCombinationIaLi1EiiLNS1H_9ScaleType4KindE0ELNS_15FloatRoundStyleE2EaEENS1_15EpilogueDefaultEEEEEvvEEEEvNT_6ParamsE --------------------------
	.section	.nv.shared._ZN7cutlass13device_kernelINS_4gemm6kernel13GemmUniversalIN4cute5tupleIJiiiiEEENS1_10collective13CollectiveMmaINS1_34MainloopSm90TmaGmmaWarpSpecializedILi3ENS5_IJNS4_1CILi1EEENSA_ILi2EEESB_EEENS1_35KernelTmaWarpSpecializedCooperativeEEENS5_IJNSA_ILi256EEESG_NSA_ILi128EEEEEEaNS5_IJlSB_lEEEaSJ_NS4_8TiledMMAINS4_8MMA_AtomIJNS4_4SM904GMMA27MMA_64x256x32_S32S8S8_SS_TNEEEENS4_6LayoutINS5_IJSC_SB_SB_EEENS5_IJSB_NSA_ILi0EEESS_EEEEENS5_IJNS4_10UnderscoreESV_SV_EEEEENS4_23SM90_TMA_LOAD_MULTICASTENS4_14ComposedLayoutINS4_7SwizzleILi3ELi4ELi3EEENS4_18smem_ptr_flag_bitsILi8EEENSQ_INS5_IJNSA_ILi8EEESH_EEENS5_IJSH_SB_EEEEEEEvNS4_8identityENS4_13SM90_TMA_LOADES18_vS19_EENS_8epilogue10collective6detail29Sm90TmaWarpSpecializedAdapterINS1D_15DefaultEpilogueIaSJ_SJ_NS1C_6thread17LinearCombinationIaLi1EiiLNS1H_9ScaleType4KindE0ELNS_15FloatRoundStyleE2EaEENS1_15EpilogueDefaultEEEEEvvEEEEvNT_6ParamsE,"aw",@nobits
	.sectionflags	@""
	.align	16
	.zero		1024


//--------------------- .nv.shared.reserved.0     --------------------------
	.section	.nv.shared.reserved.0,"aw",@nobits
	.weak		__nv_reservedSMEM_offset_0_alias
	.size		__nv_reservedSMEM_offset_0_alias, 0, 0
	.other		__nv_reservedSMEM_offset_0_alias,@"STO_CUDA_RESERVED_SHARED STV_DEFAULT"
__nv_reservedSMEM_offset_0_alias:
	.zero		0


//--------------------- .nv.global                --------------------------
	.section	.nv.global,"aw",@nobits
.nv.global:
	.type		_ZN40_INTERNAL_f2a217f8_4_k_cu_6dee8582_191484cute1_E,@object
	.size		_ZN40_INTERNAL_f2a217f8_4_k_cu_6dee8582_191484cute1_E,(_ZN40_INTERNAL_f2a217f8_4_k_cu_6dee8582_191484cuda3std3__45__cpo6cbeginE - _ZN40_INTERNAL_f2a217f8_4_k_cu_6dee8582_191484cute1_E)
_ZN40_INTERNAL_f2a217f8_4_k_cu_6dee8582_191484cute1_E:
	.zero		1
	.type		_ZN40_INTERNAL_f2a217f8_4_k_cu_6dee8582_191484cuda3std3__45__cpo6cbeginE,@object
	.size		_ZN40_INTERNAL_f2a217f8_4_k_cu_6dee8582_191484cuda3std3__45__cpo6cbeginE,(_ZN40_INTERNAL_f2a217f8_4_k_cu_6dee8582_191484cuda3std3__48in_placeE - _ZN40_INTERNAL_f2a217f8_4_k_cu_6dee8582_191484cuda3std3__45__cpo6cbeginE)
_ZN40_INTERNAL_f2a217f8_4_k_cu_6dee8582_191484cuda3std3__45__cpo6cbeginE:
	.zero		1
	.type		_ZN40_INTERNAL_f2a217f8_4_k_cu_6dee8582_191484cuda3std3__48in_placeE,@object
	.size		_ZN40_INTERNAL_f2a217f8_4_k_cu_6dee8582_191484cuda3std3__48in_placeE,(_ZN40_INTERNAL_f2a217f8_4_k_cu_6dee8582_191484cuda3std6ranges3__45__cpo9iter_moveE - _ZN40_INTERNAL_f2a217f8_4_k_cu_6dee8582_191484cuda3std3__48in_placeE)
_ZN40_INTERNAL_f2a217f8_4_k_cu_6dee8582_191484cuda3std3__48in_placeE:
	.zero		1
	.type		_ZN40_INTERNAL_f2a217f8_4_k_cu_6dee8582_191484cuda3std6ranges3__45__cpo9iter_moveE,@object
	.size		_ZN40_INTERNAL_f2a217f8_4_k_cu_6dee8582_191484cuda3std6ranges3__45__cpo9iter_moveE,(_ZN40_INTERNAL_f2a217f8_4_k_cu_6dee8582_191484cuda3std3__45__cpo5beginE - _ZN40_INTERNAL_f2a217f8_4_k_cu_6dee8582_191484cuda3std6ranges3__45__cpo9iter_moveE)
_ZN40_INTERNAL_f2a217f8_4_k_cu_6dee8582_191484cuda3std6ranges3__45__cpo9iter_moveE:
	.zero		1
	.type		_ZN40_INTERNAL_f2a217f8_4_k_cu_6dee8582_191484cuda3std3__45__cpo5beginE,@object
	.size		_ZN40_INTERNAL_f2a217f8_4_k_cu_6dee8582_191484cuda3std3__45__cpo5beginE,(_ZN40_INTERNAL_f2a217f8_4_k_cu_6dee8582_191484cuda3std3__442_GLOBAL__N__f2a217f8_4_k_cu_6dee8582_191486ignoreE - _ZN40_INTERNAL_f2a217f8_4_k_cu_6dee8582_191484cuda3std3__45__cpo5beginE)
_ZN40_INTERNAL_f2a217f8_4_k_cu_6dee8582_191484cuda3std3__45__cpo5beginE:
	.zero		1
	.type		_ZN40_INTERNAL_f2a217f8_4_k_cu_6dee8582_191484cuda3std3__442_GLOBAL__N__f2a217f8_4_k_cu_6dee8582_191486ignoreE,@object
	.size		_ZN40_INTERNAL_f2a217f8_4_k_cu_6dee8582_191484cuda3std3__442_GLOBAL__N__f2a217f8_4_k_cu_6dee8582_191486ignoreE,(_ZN40_INTERNAL_f2a217f8_4_k_cu_6dee8582_191484cute7productE - _ZN40_INTERNAL_f2a217f8_4_k_cu_6dee8582_191484cuda3std3__442_GLOBAL__N__f2a217f8_4_k_cu_6dee8582_191486ignoreE)
_ZN40_INTERNAL_f2a217f8_4_k_cu_6dee8582_191484cuda3std3__442_GLOBAL__N__f2a217f8_4_k_cu_6dee8582_191486ignoreE:
	.zero		1
	.type		_ZN40_INTERNAL_f2a217f8_4_k_cu_6dee8582_191484cute7productE,@object
	.size		_ZN40_INTERNAL_f2a217f8_4_k_cu_6dee8582_191484cute7productE,(_ZN40_INTERNAL_f2a217f8_4_k_cu_6dee8582_191484cuda3std3__45__cpo3endE - _ZN40_INTERNAL_f2a217f8_4_k_cu_6dee8582_191484cute7productE)
_ZN40_INTERNAL_f2a217f8_4_k_cu_6dee8582_191484cute7productE:
	.zero		1
	.type		_ZN40_INTERNAL_f2a217f8_4_k_cu_6dee8582_191484cuda3std3__45__cpo3endE,@object
	.size		_ZN40_INTERNAL_f2a217f8_4_k_cu_6dee8582_191484cuda3std3__45__cpo3endE,(_ZN40_INTERNAL_f2a217f8_4_k_cu_6dee8582_191484cuda3std3__419piecewise_constructE - _ZN40_INTERNAL_f2a217f8_4_k_cu_6dee8582_191484cuda3std3__45__cpo3endE)
_ZN40_INTERNAL_f2a217f8_4_k_cu_6dee8582_191484cuda3std3__45__cpo3endE:
	.zero		1
	.type		_ZN40_INTERNAL_f2a217f8_4_k_cu_6dee8582_191484cuda3std3__419piecewise_constructE,@object
	.size		_ZN40_INTERNAL_f2a217f8_4_k_cu_6dee8582_191484cuda3std3__419piecewise_constructE,(_ZN40_INTERNAL_f2a217f8_4_k_cu_6dee8582_191484cuda3std3__45__cpo4cendE - _ZN40_INTERNAL_f2a217f8_4_k_cu_6dee8582_191484cuda3std3__419piecewise_constructE)
_ZN40_INTERNAL_f2a217f8_4_k_cu_6dee8582_191484cuda3std3__419piecewise_constructE:
	.zero		1
	.type		_ZN40_INTERNAL_f2a217f8_4_k_cu_6dee8582_191484cuda3std3__45__cpo4cendE,@object
	.size		_ZN40_INTERNAL_f2a217f8_4_k_cu_6dee8582_191484cuda3std3__45__cpo4cendE,(_ZN40_INTERNAL_f2a217f8_4_k_cu_6dee8582_191484cuda3std6ranges3__45__cpo4swapE - _ZN40_INTERNAL_f2a217f8_4_k_cu_6dee8582_191484cuda3std3__45__cpo4cendE)
_ZN40_INTERNAL_f2a217f8_4_k_cu_6dee8582_191484cuda3std3__45__cpo4cendE:
	.zero		1
	.type		_ZN40_INTERNAL_f2a217f8_4_k_cu_6dee8582_191484cuda3std6ranges3__45__cpo4swapE,@object
	.size		_ZN40_INTERNAL_f2a217f8_4_k_cu_6dee8582_191484cuda3std6ranges3__45__cpo4swapE,(.L_8 - _ZN40_INTERNAL_f2a217f8_4_k_cu_6dee8582_191484cuda3std6ranges3__45__cpo4swapE)
_ZN40_INTERNAL_f2a217f8_4_k_cu_6dee8582_191484cuda3std6ranges3__45__cpo4swapE:
	.zero		1
.L_8:


//--------------------- .nv.constant0._ZN7cutlass13device_kernelINS_4gemm6kernel13GemmUniversalIN4cute5tupleIJiiiiEEENS1_10collective13CollectiveMmaINS1_34MainloopSm90TmaGmmaWarpSpecializedILi3ENS5_IJNS4_1CILi1EEENSA_ILi2EEESB_EEENS1_35KernelTmaWarpSpecializedCooperativeEEENS5_IJNSA_ILi256EEESG_NSA_ILi128EEEEEEaNS5_IJlSB_lEEEaSJ_NS4_8TiledMMAINS4_8MMA_AtomIJNS4_4SM904GMMA27MMA_64x256x32_S32S8S8_SS_TNEEEENS4_6LayoutINS5_IJSC_SB_SB_EEENS5_IJSB_NSA_ILi0EEESS_EEEEENS5_IJNS4_10UnderscoreESV_SV_EEEEENS4_23SM90_TMA_LOAD_MULTICASTENS4_14ComposedLayoutINS4_7SwizzleILi3ELi4ELi3EEENS4_18smem_ptr_flag_bitsILi8EEENSQ_INS5_IJNSA_ILi8EEESH_EEENS5_IJSH_SB_EEEEEEEvNS4_8identityENS4_13SM90_TMA_LOADES18_vS19_EENS_8epilogue10collective6detail29Sm90TmaWarpSpecializedAdapterINS1D_15DefaultEpilogueIaSJ_SJ_NS1C_6thread17LinearCombinationIaLi1EiiLNS1H_9ScaleType4KindE0ELNS_15FloatRoundStyleE2EaEENS1_15EpilogueDefaultEEEEEvvEEEEvNT_6ParamsE --------------------------
	.section	.nv.constant0._ZN7cutlass13device_kernelINS_4gemm6kernel13GemmUniversalIN4cute5tupleIJiiiiEEENS1_10collective13CollectiveMmaINS1_34MainloopSm90TmaGmmaWarpSpecializedILi3ENS5_IJNS4_1CILi1EEENSA_ILi2EEESB_EEENS1_35KernelTmaWarpSpecializedCooperativeEEENS5_IJNSA_ILi256EEESG_NSA_ILi128EEEEEEaNS5_IJlSB_lEEEaSJ_NS4_8TiledMMAINS4_8MMA_AtomIJNS4_4SM904GMMA27MMA_64x256x32_S32S8S8_SS_TNEEEENS4_6LayoutINS5_IJSC_SB_SB_EEENS5_IJSB_NSA_ILi0EEESS_EEEEENS5_IJNS4_10UnderscoreESV_SV_EEEEENS4_23SM90_TMA_LOAD_MULTICASTENS4_14ComposedLayoutINS4_7SwizzleILi3ELi4ELi3EEENS4_18smem_ptr_flag_bitsILi8EEENSQ_INS5_IJNSA_ILi8EEESH_EEENS5_IJSH_SB_EEEEEEEvNS4_8identityENS4_13SM90_TMA_LOADES18_vS19_EENS_8epilogue10collective6detail29Sm90TmaWarpSpecializedAdapterINS1D_15DefaultEpilogueIaSJ_SJ_NS1C_6thread17LinearCombinationIaLi1EiiLNS1H_9ScaleType4KindE0ELNS_15FloatRoundStyleE2EaEENS1_15EpilogueDefaultEEEEEvvEEEEvNT_6ParamsE,"a",@progbits
	.sectionflags	@""
	.align	4
.nv.constant0._ZN7cutlass13device_kernelINS_4gemm6kernel13GemmUniversalIN4cute5tupleIJiiiiEEENS1_10collective13CollectiveMmaINS1_34MainloopSm90TmaGmmaWarpSpecializedILi3ENS5_IJNS4_1CILi1EEENSA_ILi2EEESB_EEENS1_35KernelTmaWarpSpecializedCooperativeEEENS5_IJNSA_ILi256EEESG_NSA_ILi128EEEEEEaNS5_IJlSB_lEEEaSJ_NS4_8TiledMMAINS4_8MMA_AtomIJNS4_4SM904GMMA27MMA_64x256x32_S32S8S8_SS_TNEEEENS4_6LayoutINS5_IJSC_SB_SB_EEENS5_IJSB_NSA_ILi0EEESS_EEEEENS5_IJNS4_10UnderscoreESV_SV_EEEEENS4_23SM90_TMA_LOAD_MULTICASTENS4_14ComposedLayoutINS4_7SwizzleILi3ELi4ELi3EEENS4_18smem_ptr_flag_bitsILi8EEENSQ_INS5_IJNSA_ILi8EEESH_EEENS5_IJSH_SB_EEEEEEEvNS4_8identityENS4_13SM90_TMA_LOADES18_vS19_EENS_8epilogue10collective6detail29Sm90TmaWarpSpecializedAdapterINS1D_15DefaultEpilogueIaSJ_SJ_NS1C_6thread17LinearCombinationIaLi1EiiLNS1H_9ScaleType4KindE0ELNS_15FloatRoundStyleE2EaEENS1_15EpilogueDefaultEEEEEvvEEEEvNT_6ParamsE:
	.zero		1664


//--------------------- SYMBOLS --------------------------

	.type		.nv.reservedSmem.offset0,@object
	.size		.nv.reservedSmem.offset0,0x4
	.type		__assertfail,@function
